//
// Generated by NVIDIA NVVM Compiler
//
// Compiler Build ID: CL-36424714
// Cuda compilation tools, release 13.0, V13.0.88
// Based on NVVM 20.0.0
//

.version 9.0
.target sm_100
.address_size 64

	// .globl	_Z14gaussSeidel_RBPA2048_dS0_S0_S0_
.extern .func  (.param .b32 func_retval0) vprintf
(
	.param .b64 vprintf_param_0,
	.param .b64 vprintf_param_1
)
;
.extern .func  (.param .b64 func_retval0) malloc
(
	.param .b64 malloc_param_0
)
;
.const .align 8 .b8 d_const[64];
.global .align 1 .b8 $str[15] = {84, 104, 105, 115, 32, 72, 97, 112, 112, 101, 110, 101, 100, 33};
.global .align 1 .b8 $str$1[17] = {73, 116, 101, 114, 97, 116, 105, 111, 110, 58, 32, 37, 46, 102, 46, 10};

.visible .entry _Z14gaussSeidel_RBPA2048_dS0_S0_S0_(
	.param .u64 .ptr .align 1 _Z14gaussSeidel_RBPA2048_dS0_S0_S0__param_0,
	.param .u64 .ptr .align 1 _Z14gaussSeidel_RBPA2048_dS0_S0_S0__param_1,
	.param .u64 .ptr .align 1 _Z14gaussSeidel_RBPA2048_dS0_S0_S0__param_2,
	.param .u64 .ptr .align 1 _Z14gaussSeidel_RBPA2048_dS0_S0_S0__param_3
)
{
	.local .align 8 .b8 	__local_depot0[8];
	.reg .b64 	%SP;
	.reg .b64 	%SPL;
	.reg .pred 	%p<110>;
	.reg .b32 	%r<85>;
	.reg .b32 	%f<81>;
	.reg .b64 	%rd<83>;
	.reg .b64 	%fd<396>;

	mov.u64 	%SPL, __local_depot0;
	cvta.local.u64 	%SP, %SPL;
	ld.param.u64 	%rd18, [_Z14gaussSeidel_RBPA2048_dS0_S0_S0__param_0];
	ld.param.u64 	%rd19, [_Z14gaussSeidel_RBPA2048_dS0_S0_S0__param_1];
	ld.param.u64 	%rd20, [_Z14gaussSeidel_RBPA2048_dS0_S0_S0__param_2];
	ld.param.u64 	%rd21, [_Z14gaussSeidel_RBPA2048_dS0_S0_S0__param_3];
	cvta.to.global.u64 	%rd1, %rd21;
	cvta.to.global.u64 	%rd2, %rd19;
	cvta.to.global.u64 	%rd3, %rd20;
	cvta.to.global.u64 	%rd4, %rd18;
	mov.u32 	%r21, %ctaid.x;
	mov.u32 	%r22, %ntid.x;
	mov.u32 	%r23, %tid.x;
	mad.lo.s32 	%r1, %r21, %r22, %r23;
	mov.u32 	%r24, %ctaid.y;
	mov.u32 	%r25, %ntid.y;
	mov.u32 	%r26, %tid.y;
	mad.lo.s32 	%r27, %r24, %r25, %r26;
	setp.gt.s32 	%p4, %r1, 1023;
	setp.gt.u32 	%p5, %r27, 2047;
	or.pred  	%p6, %p4, %p5;
	@%p6 bra 	$L__BB0_2;
	ld.const.f64 	%fd61, [d_const+32];
	mul.wide.s32 	%rd22, %r1, 16384;
	add.s64 	%rd23, %rd4, %rd22;
	mul.wide.u32 	%rd24, %r27, 8;
	add.s64 	%rd25, %rd23, %rd24;
	st.global.f64 	[%rd25], %fd61;
	add.s64 	%rd26, %rd3, %rd22;
	add.s64 	%rd27, %rd26, %rd24;
	st.global.f64 	[%rd27], %fd61;
	add.s64 	%rd28, %rd2, %rd22;
	add.s64 	%rd29, %rd28, %rd24;
	st.global.f64 	[%rd29], %fd61;
	add.s64 	%rd30, %rd1, %rd22;
	add.s64 	%rd31, %rd30, %rd24;
	st.global.f64 	[%rd31], %fd61;
$L__BB0_2:
	ld.param.u64 	%rd82, [_Z14gaussSeidel_RBPA2048_dS0_S0_S0__param_3];
	ld.param.u64 	%rd81, [_Z14gaussSeidel_RBPA2048_dS0_S0_S0__param_2];
	ld.param.u64 	%rd78, [_Z14gaussSeidel_RBPA2048_dS0_S0_S0__param_0];
	mov.u32 	%r31, %tid.y;
	mad.lo.s32 	%r3, %r24, %r25, %r31;
	add.s32 	%r32, %r3, 1;
	cvt.rn.f32.u32 	%f1, %r32;
	mul.f32 	%f2, %f1, 0f3F000000;
	cvt.rzi.f32.f32 	%f3, %f2;
	add.f32 	%f4, %f3, %f3;
	sub.f32 	%f5, %f1, %f4;
	abs.f32 	%f6, %f5;
	setp.neu.f32 	%p7, %f6, 0f3F800000;
	mov.f32 	%f7, 0f00000000;
	mov.f32 	%f8, 0f3F000000;
	mul.rn.f32 	%f9, %f8, %f7;
	mov.f32 	%f10, 0f3DF6384F;
	mul.rn.f32 	%f11, %f10, %f7;
	fma.rn.f32 	%f12, %f9, 0f3FB8AA3B, 0f00000000;
	add.f32 	%f13, %f12, 0f00000000;
	mul.f32 	%f14, %f11, 0f40400000;
	fma.rn.f32 	%f15, %f14, %f9, %f13;
	fma.rn.f32 	%f16, %f11, 0f00000000, %f15;
	add.rn.f32 	%f17, %f7, %f16;
	mov.f32 	%f18, 0f80000000;
	add.rn.f32 	%f19, %f17, %f18;
	neg.f32 	%f20, %f19;
	add.rn.f32 	%f21, %f16, %f20;
	mul.rn.f32 	%f22, %f17, %f1;
	neg.f32 	%f23, %f22;
	fma.rn.f32 	%f24, %f17, %f1, %f23;
	fma.rn.f32 	%f25, %f21, %f1, %f24;
	cvt.rni.f32.f32 	%f26, %f22;
	sub.f32 	%f27, %f22, %f26;
	add.f32 	%f28, %f27, %f25;
	fma.rn.f32 	%f29, %f28, 0f391FCB8E, 0f3AAF85ED;
	fma.rn.f32 	%f30, %f29, %f28, 0f3C1D9856;
	fma.rn.f32 	%f31, %f30, %f28, 0f3D6357BB;
	fma.rn.f32 	%f32, %f31, %f28, 0f3E75FDEC;
	fma.rn.f32 	%f33, %f32, %f28, 0f3F317218;
	fma.rn.f32 	%f34, %f33, %f28, 0f3F800000;
	cvt.rzi.s32.f32 	%r33, %f26;
	setp.gt.f32 	%p8, %f26, 0f00000000;
	selp.b32 	%r34, 0, -2097152000, %p8;
	add.s32 	%r35, %r34, 2130706432;
	mov.b32 	%f35, %r35;
	mul.f32 	%f36, %f34, %f35;
	shl.b32 	%r36, %r33, 23;
	sub.s32 	%r37, %r36, %r34;
	mov.b32 	%f37, %r37;
	mul.f32 	%f38, %f36, %f37;
	abs.f32 	%f39, %f22;
	setp.gt.f32 	%p9, %f39, 0f43180000;
	setp.lt.f32 	%p10, %f22, 0f00000000;
	selp.f32 	%f40, 0f00000000, 0f7F800000, %p10;
	selp.f32 	%f41, %f40, %f38, %p9;
	abs.f32 	%f42, %f1;
	setp.nan.f32 	%p11, %f42, %f42;
	setp.eq.f32 	%p12, %f42, 0f7F800000;
	neg.f32 	%f43, %f41;
	selp.f32 	%f44, %f41, %f43, %p7;
	mov.f32 	%f45, 0fBF800000;
	add.rn.f32 	%f46, %f45, %f1;
	mov.u32 	%r38, %ctaid.x;
	mov.u32 	%r39, %ntid.x;
	mov.u32 	%r40, %tid.x;
	mad.lo.s32 	%r4, %r38, %r39, %r40;
	setp.eq.s32 	%p13, %r4, 1023;
	ld.const.f64 	%fd1, [d_const];
	ld.const.f64 	%fd2, [d_const+56];
	mul.f64 	%fd3, %fd2, 0d4008000000000000;
	cvta.to.global.u64 	%rd5, %rd82;
	mul.wide.s32 	%rd32, %r4, 16384;
	add.s64 	%rd6, %rd5, %rd32;
	cvta.to.global.u64 	%rd7, %rd81;
	add.s64 	%rd8, %rd7, %rd32;
	add.f64 	%fd4, %fd2, %fd2;
	mul.f64 	%fd5, %fd2, 0dC000000000000000;
	sub.f64 	%fd6, %fd3, %fd5;
	cvt.rzi.s32.f64 	%r5, %fd1;
	ld.const.f64 	%fd7, [d_const+8];
	cvt.rzi.s32.f64 	%r6, %fd7;
	cvt.rn.f64.u32 	%fd62, %r6;
	mul.f64 	%fd8, %fd4, %fd62;
	cvt.rn.f64.u32 	%fd63, %r5;
	mul.f64 	%fd9, %fd4, %fd63;
	mul.f64 	%fd10, %fd2, 0dC010000000000000;
	setp.eq.s32 	%p14, %r4, 0;
	ld.const.f64 	%fd11, [d_const+16];
	cvt.rzi.s32.f64 	%r7, %fd11;
	ld.const.f64 	%fd12, [d_const+24];
	cvt.rzi.s32.f64 	%r8, %fd12;
	cvt.rn.f64.u32 	%fd64, %r8;
	mul.f64 	%fd13, %fd4, %fd64;
	cvt.rn.f64.u32 	%fd65, %r7;
	mul.f64 	%fd14, %fd4, %fd65;
	mul.wide.u32 	%rd33, %r3, 8;
	add.s64 	%rd9, %rd6, %rd33;
	add.s64 	%rd10, %rd5, %rd33;
	shl.b32 	%r41, %r3, 3;
	cvt.u64.u32 	%rd34, %r41;
	add.s64 	%rd11, %rd8, %rd34;
	add.s64 	%rd12, %rd7, %rd33;
	add.s32 	%r42, %r3, 2;
	cvt.rn.f32.u32 	%f47, %r42;
	mul.f32 	%f48, %f47, 0f3F000000;
	cvt.rzi.f32.f32 	%f49, %f48;
	add.f32 	%f50, %f49, %f49;
	sub.f32 	%f51, %f47, %f50;
	abs.f32 	%f52, %f51;
	setp.neu.f32 	%p15, %f52, 0f3F800000;
	mul.rn.f32 	%f53, %f17, %f47;
	neg.f32 	%f54, %f53;
	fma.rn.f32 	%f55, %f17, %f47, %f54;
	fma.rn.f32 	%f56, %f21, %f47, %f55;
	cvt.rni.f32.f32 	%f57, %f53;
	sub.f32 	%f58, %f53, %f57;
	add.f32 	%f59, %f58, %f56;
	fma.rn.f32 	%f60, %f59, 0f391FCB8E, 0f3AAF85ED;
	fma.rn.f32 	%f61, %f60, %f59, 0f3C1D9856;
	fma.rn.f32 	%f62, %f61, %f59, 0f3D6357BB;
	fma.rn.f32 	%f63, %f62, %f59, 0f3E75FDEC;
	fma.rn.f32 	%f64, %f63, %f59, 0f3F317218;
	fma.rn.f32 	%f65, %f64, %f59, 0f3F800000;
	cvt.rzi.s32.f32 	%r43, %f57;
	setp.gt.f32 	%p16, %f57, 0f00000000;
	selp.b32 	%r44, 0, -2097152000, %p16;
	add.s32 	%r45, %r44, 2130706432;
	mov.b32 	%f66, %r45;
	mul.f32 	%f67, %f65, %f66;
	shl.b32 	%r46, %r43, 23;
	sub.s32 	%r47, %r46, %r44;
	mov.b32 	%f68, %r47;
	mul.f32 	%f69, %f67, %f68;
	abs.f32 	%f70, %f53;
	setp.gt.f32 	%p17, %f70, 0f43180000;
	setp.lt.f32 	%p18, %f53, 0f00000000;
	selp.f32 	%f71, 0f00000000, 0f7F800000, %p18;
	selp.f32 	%f72, %f71, %f69, %p17;
	abs.f32 	%f73, %f47;
	setp.nan.f32 	%p19, %f73, %f73;
	setp.eq.f32 	%p20, %f73, 0f7F800000;
	neg.f32 	%f74, %f72;
	selp.f32 	%f75, %f72, %f74, %p15;
	add.rn.f32 	%f76, %f45, %f47;
	cvta.to.global.u64 	%rd35, %rd78;
	mul.wide.u32 	%rd36, %r4, 16384;
	add.s64 	%rd37, %rd35, %rd36;
	add.s64 	%rd13, %rd37, %rd33;
	add.s64 	%rd14, %rd12, %rd36;
	add.s64 	%rd15, %rd10, %rd36;
	selp.f32 	%f77, 0f3F800000, %f44, %p12;
	selp.f32 	%f78, %f46, %f77, %p11;
	cvt.rzi.s32.f32 	%r48, %f78;
	setp.eq.s32 	%p21, %r48, 1;
	and.pred  	%p1, %p13, %p21;
	selp.f32 	%f79, 0f3F800000, %f75, %p20;
	selp.f32 	%f80, %f76, %f79, %p19;
	cvt.rzi.s32.f32 	%r49, %f80;
	setp.eq.s32 	%p22, %r49, -1;
	and.pred  	%p2, %p14, %p22;
	setp.eq.s32 	%p23, %r49, 1;
	and.pred  	%p3, %p13, %p23;
	mov.b32 	%r80, 0;
	not.pred 	%p54, %p2;
	not.pred 	%p55, %p3;
	not.pred 	%p39, %p1;
$L__BB0_3:
	{ // callseq 0, 0
	.param .b64 param0;
	st.param.b64 	[param0], 16;
	.param .b64 retval0;
	call.uni (retval0), 
	malloc, 
	(
	param0
	);
	ld.param.b64 	%rd38, [retval0];
	} // callseq 0
	setp.eq.s32 	%p24, %r3, 2047;
	@%p24 bra 	$L__BB0_17;
	setp.ne.s32 	%p25, %r3, 0;
	@%p25 bra 	$L__BB0_29;
	setp.ne.s32 	%p31, %r4, 0;
	@%p31 bra 	$L__BB0_14;
	setp.lt.s32 	%p33, %r7, 1;
	mov.u64 	%rd48, $str;
	cvta.global.u64 	%rd49, %rd48;
	{ // callseq 1, 0
	.param .b64 param0;
	st.param.b64 	[param0], %rd49;
	.param .b64 param1;
	st.param.b64 	[param1], 0;
	.param .b32 retval0;
	call.uni (retval0), 
	vprintf, 
	(
	param0, 
	param1
	);
	ld.param.b32 	%r53, [retval0];
	} // callseq 1
	@%p33 bra 	$L__BB0_10;
	setp.lt.s32 	%p35, %r8, 1;
	@%p35 bra 	$L__BB0_9;
	add.s32 	%r55, %r8, %r7;
	cvt.rn.f64.u32 	%fd105, %r55;
	mul.f64 	%fd370, %fd4, %fd105;
	st.f64 	[%rd38], %fd370;
	st.f64 	[%rd38+8], %fd10;
	mov.f64 	%fd371, %fd10;
	bra.uni 	$L__BB0_13;
$L__BB0_9:
	st.f64 	[%rd38], %fd14;
	st.f64 	[%rd38+8], %fd5;
	mov.f64 	%fd370, %fd14;
	mov.f64 	%fd371, %fd5;
	bra.uni 	$L__BB0_13;
$L__BB0_10:
	setp.lt.s32 	%p34, %r8, 1;
	@%p34 bra 	$L__BB0_12;
	st.f64 	[%rd38], %fd13;
	st.f64 	[%rd38+8], %fd5;
	mov.f64 	%fd370, %fd13;
	mov.f64 	%fd371, %fd5;
	bra.uni 	$L__BB0_13;
$L__BB0_12:
	mov.b64 	%rd50, 0;
	st.u64 	[%rd38], %rd50;
	st.u64 	[%rd38+8], %rd50;
	mov.f64 	%fd370, 0d0000000000000000;
	mov.f64 	%fd371, %fd370;
$L__BB0_13:
	sub.f64 	%fd106, %fd4, %fd371;
	ld.global.f64 	%fd107, [%rd5];
	ld.global.f64 	%fd108, [%rd5+8];
	add.f64 	%fd109, %fd107, %fd108;
	fma.rn.f64 	%fd110, %fd2, %fd109, %fd370;
	div.rn.f64 	%fd111, %fd110, %fd106;
	st.global.f64 	[%rd7], %fd111;
	bra.uni 	$L__BB0_38;
$L__BB0_14:
	setp.leu.f64 	%p32, %fd11, 0d0000000000000000;
	@%p32 bra 	$L__BB0_16;
	mul.f64 	%fd96, %fd4, %fd11;
	st.f64 	[%rd38], %fd96;
	st.f64 	[%rd38+8], %fd5;
	ld.global.f64 	%fd97, [%rd6];
	ld.global.f64 	%fd98, [%rd6+8];
	add.f64 	%fd99, %fd97, %fd98;
	mul.wide.s32 	%rd46, %r48, 16384;
	add.s64 	%rd47, %rd6, %rd46;
	ld.global.f64 	%fd100, [%rd47];
	add.f64 	%fd101, %fd99, %fd100;
	fma.rn.f64 	%fd102, %fd2, %fd101, %fd96;
	div.rn.f64 	%fd103, %fd102, %fd6;
	st.global.f64 	[%rd8], %fd103;
	bra.uni 	$L__BB0_38;
$L__BB0_16:
	ld.global.f64 	%fd89, [%rd6];
	ld.global.f64 	%fd90, [%rd6+8];
	add.f64 	%fd91, %fd89, %fd90;
	mul.wide.s32 	%rd44, %r48, 16384;
	add.s64 	%rd45, %rd6, %rd44;
	ld.global.f64 	%fd92, [%rd45];
	add.f64 	%fd93, %fd91, %fd92;
	mul.f64 	%fd94, %fd2, %fd93;
	div.rn.f64 	%fd95, %fd94, %fd3;
	st.global.f64 	[%rd8], %fd95;
	bra.uni 	$L__BB0_38;
$L__BB0_17:
	setp.ne.s32 	%p26, %r4, 1023;
	@%p26 bra 	$L__BB0_26;
	setp.lt.s32 	%p28, %r5, 1;
	@%p28 bra 	$L__BB0_22;
	setp.lt.s32 	%p30, %r6, 1;
	@%p30 bra 	$L__BB0_21;
	add.s32 	%r52, %r6, %r5;
	cvt.rn.f64.u32 	%fd82, %r52;
	mul.f64 	%fd372, %fd4, %fd82;
	st.f64 	[%rd38], %fd372;
	st.f64 	[%rd38+8], %fd10;
	mov.f64 	%fd373, %fd10;
	bra.uni 	$L__BB0_25;
$L__BB0_21:
	st.f64 	[%rd38], %fd9;
	st.f64 	[%rd38+8], %fd5;
	mov.f64 	%fd372, %fd9;
	mov.f64 	%fd373, %fd5;
	bra.uni 	$L__BB0_25;
$L__BB0_22:
	setp.lt.s32 	%p29, %r6, 1;
	@%p29 bra 	$L__BB0_24;
	st.f64 	[%rd38], %fd8;
	st.f64 	[%rd38+8], %fd5;
	mov.f64 	%fd372, %fd8;
	mov.f64 	%fd373, %fd5;
	bra.uni 	$L__BB0_25;
$L__BB0_24:
	mov.b64 	%rd43, 0;
	st.u64 	[%rd38], %rd43;
	st.u64 	[%rd38+8], %rd43;
	mov.f64 	%fd372, 0d0000000000000000;
	mov.f64 	%fd373, %fd372;
$L__BB0_25:
	sub.f64 	%fd83, %fd4, %fd373;
	ld.global.f64 	%fd84, [%rd5+16777208];
	ld.global.f64 	%fd85, [%rd5+16777200];
	add.f64 	%fd86, %fd84, %fd85;
	fma.rn.f64 	%fd87, %fd2, %fd86, %fd372;
	div.rn.f64 	%fd88, %fd87, %fd83;
	st.global.f64 	[%rd7+16777208], %fd88;
	bra.uni 	$L__BB0_38;
$L__BB0_26:
	setp.leu.f64 	%p27, %fd1, 0d0000000000000000;
	@%p27 bra 	$L__BB0_28;
	mul.f64 	%fd73, %fd4, %fd1;
	st.f64 	[%rd38], %fd73;
	st.f64 	[%rd38+8], %fd5;
	ld.global.f64 	%fd74, [%rd6+16376];
	ld.global.f64 	%fd75, [%rd6+16368];
	add.f64 	%fd76, %fd74, %fd75;
	sub.s32 	%r51, %r4, %r48;
	mul.wide.s32 	%rd41, %r51, 16384;
	add.s64 	%rd42, %rd5, %rd41;
	ld.global.f64 	%fd77, [%rd42+16376];
	add.f64 	%fd78, %fd76, %fd77;
	fma.rn.f64 	%fd79, %fd2, %fd78, %fd73;
	div.rn.f64 	%fd80, %fd79, %fd6;
	st.global.f64 	[%rd8+16376], %fd80;
	bra.uni 	$L__BB0_38;
$L__BB0_28:
	ld.global.f64 	%fd66, [%rd6+16376];
	ld.global.f64 	%fd67, [%rd6+16368];
	add.f64 	%fd68, %fd66, %fd67;
	sub.s32 	%r50, %r4, %r48;
	mul.wide.s32 	%rd39, %r50, 16384;
	add.s64 	%rd40, %rd5, %rd39;
	ld.global.f64 	%fd69, [%rd40+16376];
	add.f64 	%fd70, %fd68, %fd69;
	mul.f64 	%fd71, %fd2, %fd70;
	div.rn.f64 	%fd72, %fd71, %fd3;
	st.global.f64 	[%rd8+16376], %fd72;
	bra.uni 	$L__BB0_38;
$L__BB0_29:
	setp.ne.s32 	%p36, %r4, 0;
	setp.ne.s32 	%p37, %r48, -1;
	or.pred  	%p38, %p36, %p37;
	@%p38 bra 	$L__BB0_33;
	setp.leu.f64 	%p41, %fd12, 0d0000000000000000;
	@%p41 bra 	$L__BB0_32;
	mul.f64 	%fd144, %fd4, %fd12;
	st.f64 	[%rd38], %fd144;
	st.f64 	[%rd38+8], %fd5;
	ld.global.f64 	%fd145, [%rd10];
	ld.global.f64 	%fd146, [%rd10+8];
	add.f64 	%fd147, %fd145, %fd146;
	ld.global.f64 	%fd148, [%rd10+-8];
	add.f64 	%fd149, %fd147, %fd148;
	fma.rn.f64 	%fd150, %fd2, %fd149, %fd144;
	div.rn.f64 	%fd151, %fd150, %fd6;
	st.global.f64 	[%rd12], %fd151;
	bra.uni 	$L__BB0_38;
$L__BB0_32:
	ld.global.f64 	%fd137, [%rd10];
	ld.global.f64 	%fd138, [%rd10+8];
	add.f64 	%fd139, %fd137, %fd138;
	ld.global.f64 	%fd140, [%rd10+-8];
	add.f64 	%fd141, %fd139, %fd140;
	mul.f64 	%fd142, %fd2, %fd141;
	div.rn.f64 	%fd143, %fd142, %fd3;
	st.global.f64 	[%rd12], %fd143;
	bra.uni 	$L__BB0_38;
$L__BB0_33:
	@%p39 bra 	$L__BB0_37;
	setp.leu.f64 	%p40, %fd7, 0d0000000000000000;
	@%p40 bra 	$L__BB0_36;
	mul.f64 	%fd129, %fd4, %fd7;
	st.f64 	[%rd38], %fd129;
	st.f64 	[%rd38+8], %fd5;
	ld.global.f64 	%fd130, [%rd10+16760832];
	ld.global.f64 	%fd131, [%rd10+16760840];
	add.f64 	%fd132, %fd130, %fd131;
	ld.global.f64 	%fd133, [%rd10+16760824];
	add.f64 	%fd134, %fd132, %fd133;
	fma.rn.f64 	%fd135, %fd2, %fd134, %fd129;
	div.rn.f64 	%fd136, %fd135, %fd6;
	st.global.f64 	[%rd12+16760832], %fd136;
	bra.uni 	$L__BB0_38;
$L__BB0_36:
	ld.global.f64 	%fd122, [%rd10+16760832];
	ld.global.f64 	%fd123, [%rd10+16760840];
	add.f64 	%fd124, %fd122, %fd123;
	ld.global.f64 	%fd125, [%rd10+16760824];
	add.f64 	%fd126, %fd124, %fd125;
	mul.f64 	%fd127, %fd2, %fd126;
	div.rn.f64 	%fd128, %fd127, %fd3;
	st.global.f64 	[%rd12+16760832], %fd128;
	bra.uni 	$L__BB0_38;
$L__BB0_37:
	ld.global.f64 	%fd112, [%rd9];
	ld.global.f64 	%fd113, [%rd9+8];
	add.f64 	%fd114, %fd112, %fd113;
	ld.global.f64 	%fd115, [%rd9+-8];
	add.f64 	%fd116, %fd114, %fd115;
	mul.wide.s32 	%rd51, %r48, 16384;
	add.s64 	%rd52, %rd9, %rd51;
	ld.global.f64 	%fd117, [%rd52];
	add.f64 	%fd118, %fd116, %fd117;
	mul.f64 	%fd119, %fd2, %fd118;
	mul.f64 	%fd120, %fd2, 0d4010000000000000;
	div.rn.f64 	%fd121, %fd119, %fd120;
	st.global.f64 	[%rd11], %fd121;
$L__BB0_38:
	bar.sync 	0;
	{ // callseq 2, 0
	.param .b64 param0;
	st.param.b64 	[param0], 16;
	.param .b64 retval0;
	call.uni (retval0), 
	malloc, 
	(
	param0
	);
	ld.param.b64 	%rd53, [retval0];
	} // callseq 2
	@%p24 bra 	$L__BB0_52;
	setp.ne.s32 	%p43, %r3, 0;
	@%p43 bra 	$L__BB0_64;
	setp.ne.s32 	%p49, %r4, 1023;
	@%p49 bra 	$L__BB0_49;
	setp.lt.s32 	%p51, %r7, 1;
	@%p51 bra 	$L__BB0_45;
	setp.lt.s32 	%p53, %r6, 1;
	@%p53 bra 	$L__BB0_44;
	add.s32 	%r59, %r6, %r7;
	cvt.rn.f64.u32 	%fd191, %r59;
	mul.f64 	%fd374, %fd4, %fd191;
	st.f64 	[%rd53], %fd374;
	st.f64 	[%rd53+8], %fd10;
	mov.f64 	%fd375, %fd10;
	bra.uni 	$L__BB0_48;
$L__BB0_44:
	st.f64 	[%rd53], %fd14;
	st.f64 	[%rd53+8], %fd5;
	mov.f64 	%fd374, %fd14;
	mov.f64 	%fd375, %fd5;
	bra.uni 	$L__BB0_48;
$L__BB0_45:
	setp.lt.s32 	%p52, %r6, 1;
	@%p52 bra 	$L__BB0_47;
	st.f64 	[%rd53], %fd8;
	st.f64 	[%rd53+8], %fd5;
	mov.f64 	%fd374, %fd8;
	mov.f64 	%fd375, %fd5;
	bra.uni 	$L__BB0_48;
$L__BB0_47:
	mov.b64 	%rd63, 0;
	st.u64 	[%rd53], %rd63;
	st.u64 	[%rd53+8], %rd63;
	mov.f64 	%fd374, 0d0000000000000000;
	mov.f64 	%fd375, %fd374;
$L__BB0_48:
	sub.f64 	%fd192, %fd4, %fd375;
	ld.global.f64 	%fd193, [%rd7+16760832];
	ld.global.f64 	%fd194, [%rd7+16760840];
	add.f64 	%fd195, %fd193, %fd194;
	fma.rn.f64 	%fd196, %fd2, %fd195, %fd374;
	div.rn.f64 	%fd197, %fd196, %fd192;
	st.global.f64 	[%rd5+16760832], %fd197;
	bra.uni 	$L__BB0_73;
$L__BB0_49:
	setp.leu.f64 	%p50, %fd11, 0d0000000000000000;
	@%p50 bra 	$L__BB0_51;
	mul.f64 	%fd182, %fd4, %fd11;
	st.f64 	[%rd53], %fd182;
	st.f64 	[%rd53+8], %fd5;
	ld.global.f64 	%fd183, [%rd8];
	ld.global.f64 	%fd184, [%rd8+8];
	add.f64 	%fd185, %fd183, %fd184;
	mul.wide.s32 	%rd61, %r49, 16384;
	add.s64 	%rd62, %rd8, %rd61;
	ld.global.f64 	%fd186, [%rd62];
	add.f64 	%fd187, %fd185, %fd186;
	fma.rn.f64 	%fd188, %fd2, %fd187, %fd182;
	div.rn.f64 	%fd189, %fd188, %fd6;
	st.global.f64 	[%rd6], %fd189;
	bra.uni 	$L__BB0_73;
$L__BB0_51:
	ld.global.f64 	%fd175, [%rd8];
	ld.global.f64 	%fd176, [%rd8+8];
	add.f64 	%fd177, %fd175, %fd176;
	mul.wide.s32 	%rd59, %r49, 16384;
	add.s64 	%rd60, %rd8, %rd59;
	ld.global.f64 	%fd178, [%rd60];
	add.f64 	%fd179, %fd177, %fd178;
	mul.f64 	%fd180, %fd2, %fd179;
	div.rn.f64 	%fd181, %fd180, %fd3;
	st.global.f64 	[%rd6], %fd181;
	bra.uni 	$L__BB0_73;
$L__BB0_52:
	setp.ne.s32 	%p44, %r4, 0;
	@%p44 bra 	$L__BB0_61;
	setp.lt.s32 	%p46, %r5, 1;
	@%p46 bra 	$L__BB0_57;
	setp.lt.s32 	%p48, %r8, 1;
	@%p48 bra 	$L__BB0_56;
	add.s32 	%r58, %r8, %r5;
	cvt.rn.f64.u32 	%fd168, %r58;
	mul.f64 	%fd376, %fd4, %fd168;
	st.f64 	[%rd53], %fd376;
	st.f64 	[%rd53+8], %fd10;
	mov.f64 	%fd377, %fd10;
	bra.uni 	$L__BB0_60;
$L__BB0_56:
	st.f64 	[%rd53], %fd9;
	st.f64 	[%rd53+8], %fd5;
	mov.f64 	%fd376, %fd9;
	mov.f64 	%fd377, %fd5;
	bra.uni 	$L__BB0_60;
$L__BB0_57:
	setp.lt.s32 	%p47, %r8, 1;
	@%p47 bra 	$L__BB0_59;
	st.f64 	[%rd53], %fd13;
	st.f64 	[%rd53+8], %fd5;
	mov.f64 	%fd376, %fd13;
	mov.f64 	%fd377, %fd5;
	bra.uni 	$L__BB0_60;
$L__BB0_59:
	mov.b64 	%rd58, 0;
	st.u64 	[%rd53], %rd58;
	st.u64 	[%rd53+8], %rd58;
	mov.f64 	%fd376, 0d0000000000000000;
	mov.f64 	%fd377, %fd376;
$L__BB0_60:
	sub.f64 	%fd169, %fd4, %fd377;
	ld.global.f64 	%fd170, [%rd7+16376];
	ld.global.f64 	%fd171, [%rd7+16368];
	add.f64 	%fd172, %fd170, %fd171;
	fma.rn.f64 	%fd173, %fd2, %fd172, %fd376;
	div.rn.f64 	%fd174, %fd173, %fd169;
	st.global.f64 	[%rd5+16376], %fd174;
	bra.uni 	$L__BB0_73;
$L__BB0_61:
	setp.leu.f64 	%p45, %fd1, 0d0000000000000000;
	@%p45 bra 	$L__BB0_63;
	mul.f64 	%fd159, %fd4, %fd1;
	st.f64 	[%rd53], %fd159;
	st.f64 	[%rd53+8], %fd5;
	ld.global.f64 	%fd160, [%rd8+16376];
	ld.global.f64 	%fd161, [%rd8+16368];
	add.f64 	%fd162, %fd160, %fd161;
	sub.s32 	%r57, %r4, %r49;
	mul.wide.s32 	%rd56, %r57, 16384;
	add.s64 	%rd57, %rd7, %rd56;
	ld.global.f64 	%fd163, [%rd57+16376];
	add.f64 	%fd164, %fd162, %fd163;
	fma.rn.f64 	%fd165, %fd2, %fd164, %fd159;
	div.rn.f64 	%fd166, %fd165, %fd6;
	st.global.f64 	[%rd6+16376], %fd166;
	bra.uni 	$L__BB0_73;
$L__BB0_63:
	ld.global.f64 	%fd152, [%rd8+16376];
	ld.global.f64 	%fd153, [%rd8+16368];
	add.f64 	%fd154, %fd152, %fd153;
	sub.s32 	%r56, %r4, %r49;
	mul.wide.s32 	%rd54, %r56, 16384;
	add.s64 	%rd55, %rd7, %rd54;
	ld.global.f64 	%fd155, [%rd55+16376];
	add.f64 	%fd156, %fd154, %fd155;
	mul.f64 	%fd157, %fd2, %fd156;
	div.rn.f64 	%fd158, %fd157, %fd3;
	st.global.f64 	[%rd6+16376], %fd158;
	bra.uni 	$L__BB0_73;
$L__BB0_64:
	@%p54 bra 	$L__BB0_68;
	setp.leu.f64 	%p57, %fd12, 0d0000000000000000;
	@%p57 bra 	$L__BB0_67;
	mul.f64 	%fd230, %fd4, %fd12;
	st.f64 	[%rd53], %fd230;
	st.f64 	[%rd53+8], %fd5;
	ld.global.f64 	%fd231, [%rd12];
	ld.global.f64 	%fd232, [%rd12+8];
	add.f64 	%fd233, %fd231, %fd232;
	ld.global.f64 	%fd234, [%rd12+-8];
	add.f64 	%fd235, %fd233, %fd234;
	fma.rn.f64 	%fd236, %fd2, %fd235, %fd230;
	div.rn.f64 	%fd237, %fd236, %fd6;
	st.global.f64 	[%rd10], %fd237;
	bra.uni 	$L__BB0_73;
$L__BB0_67:
	ld.global.f64 	%fd223, [%rd12];
	ld.global.f64 	%fd224, [%rd12+8];
	add.f64 	%fd225, %fd223, %fd224;
	ld.global.f64 	%fd226, [%rd12+-8];
	add.f64 	%fd227, %fd225, %fd226;
	mul.f64 	%fd228, %fd2, %fd227;
	div.rn.f64 	%fd229, %fd228, %fd3;
	st.global.f64 	[%rd10], %fd229;
	bra.uni 	$L__BB0_73;
$L__BB0_68:
	@%p55 bra 	$L__BB0_72;
	setp.leu.f64 	%p56, %fd7, 0d0000000000000000;
	@%p56 bra 	$L__BB0_71;
	mul.f64 	%fd215, %fd4, %fd7;
	st.f64 	[%rd53], %fd215;
	st.f64 	[%rd53+8], %fd5;
	ld.global.f64 	%fd216, [%rd12+16760832];
	ld.global.f64 	%fd217, [%rd12+16760840];
	add.f64 	%fd218, %fd216, %fd217;
	ld.global.f64 	%fd219, [%rd12+16760824];
	add.f64 	%fd220, %fd218, %fd219;
	fma.rn.f64 	%fd221, %fd2, %fd220, %fd215;
	div.rn.f64 	%fd222, %fd221, %fd6;
	st.global.f64 	[%rd10+16760832], %fd222;
	bra.uni 	$L__BB0_73;
$L__BB0_71:
	ld.global.f64 	%fd208, [%rd12+16760832];
	ld.global.f64 	%fd209, [%rd12+16760840];
	add.f64 	%fd210, %fd208, %fd209;
	ld.global.f64 	%fd211, [%rd12+16760824];
	add.f64 	%fd212, %fd210, %fd211;
	mul.f64 	%fd213, %fd2, %fd212;
	div.rn.f64 	%fd214, %fd213, %fd3;
	st.global.f64 	[%rd10+16760832], %fd214;
	bra.uni 	$L__BB0_73;
$L__BB0_72:
	ld.global.f64 	%fd198, [%rd11];
	ld.global.f64 	%fd199, [%rd11+8];
	add.f64 	%fd200, %fd198, %fd199;
	ld.global.f64 	%fd201, [%rd11+-8];
	add.f64 	%fd202, %fd200, %fd201;
	mul.wide.s32 	%rd64, %r49, 16384;
	add.s64 	%rd65, %rd11, %rd64;
	ld.global.f64 	%fd203, [%rd65];
	add.f64 	%fd204, %fd202, %fd203;
	mul.f64 	%fd205, %fd2, %fd204;
	mul.f64 	%fd206, %fd2, 0d4010000000000000;
	div.rn.f64 	%fd207, %fd205, %fd206;
	st.global.f64 	[%rd9], %fd207;
$L__BB0_73:
	mov.f64 	%fd380, 0d0000000000000000;
	mov.b32 	%r81, 0;
$L__BB0_74:
	neg.s32 	%r82, %r3;
	mov.b32 	%r83, 0;
$L__BB0_75:
	setp.ne.s32 	%p58, %r4, %r81;
	setp.ne.s32 	%p59, %r82, 0;
	or.pred  	%p60, %p58, %p59;
	@%p60 bra 	$L__BB0_77;
	ld.global.f64 	%fd239, [%rd13];
	ld.global.f64 	%fd240, [%rd14];
	sub.f64 	%fd241, %fd239, %fd240;
	abs.f64 	%fd242, %fd241;
	ld.global.f64 	%fd243, [%rd15];
	sub.f64 	%fd244, %fd243, %fd243;
	abs.f64 	%fd245, %fd244;
	add.f64 	%fd246, %fd242, %fd245;
	add.f64 	%fd380, %fd380, %fd246;
$L__BB0_77:
	add.s32 	%r62, %r83, 1;
	setp.ne.s32 	%p62, %r3, %r62;
	or.pred  	%p63, %p58, %p62;
	@%p63 bra 	$L__BB0_79;
	ld.global.f64 	%fd247, [%rd13];
	ld.global.f64 	%fd248, [%rd14];
	sub.f64 	%fd249, %fd247, %fd248;
	abs.f64 	%fd250, %fd249;
	ld.global.f64 	%fd251, [%rd15];
	sub.f64 	%fd252, %fd251, %fd251;
	abs.f64 	%fd253, %fd252;
	add.f64 	%fd254, %fd250, %fd253;
	add.f64 	%fd380, %fd380, %fd254;
$L__BB0_79:
	setp.ne.s32 	%p64, %r4, %r81;
	add.s32 	%r63, %r83, 2;
	setp.ne.s32 	%p65, %r3, %r63;
	or.pred  	%p66, %p64, %p65;
	@%p66 bra 	$L__BB0_81;
	ld.global.f64 	%fd255, [%rd13];
	ld.global.f64 	%fd256, [%rd14];
	sub.f64 	%fd257, %fd255, %fd256;
	abs.f64 	%fd258, %fd257;
	ld.global.f64 	%fd259, [%rd15];
	sub.f64 	%fd260, %fd259, %fd259;
	abs.f64 	%fd261, %fd260;
	add.f64 	%fd262, %fd258, %fd261;
	add.f64 	%fd380, %fd380, %fd262;
$L__BB0_81:
	add.s32 	%r64, %r83, 3;
	setp.ne.s32 	%p68, %r3, %r64;
	or.pred  	%p69, %p64, %p68;
	@%p69 bra 	$L__BB0_83;
	ld.global.f64 	%fd263, [%rd13];
	ld.global.f64 	%fd264, [%rd14];
	sub.f64 	%fd265, %fd263, %fd264;
	abs.f64 	%fd266, %fd265;
	ld.global.f64 	%fd267, [%rd15];
	sub.f64 	%fd268, %fd267, %fd267;
	abs.f64 	%fd269, %fd268;
	add.f64 	%fd270, %fd266, %fd269;
	add.f64 	%fd380, %fd380, %fd270;
$L__BB0_83:
	setp.ne.s32 	%p70, %r4, %r81;
	add.s32 	%r65, %r83, 4;
	setp.ne.s32 	%p71, %r3, %r65;
	or.pred  	%p72, %p70, %p71;
	@%p72 bra 	$L__BB0_85;
	ld.global.f64 	%fd271, [%rd13];
	ld.global.f64 	%fd272, [%rd14];
	sub.f64 	%fd273, %fd271, %fd272;
	abs.f64 	%fd274, %fd273;
	ld.global.f64 	%fd275, [%rd15];
	sub.f64 	%fd276, %fd275, %fd275;
	abs.f64 	%fd277, %fd276;
	add.f64 	%fd278, %fd274, %fd277;
	add.f64 	%fd380, %fd380, %fd278;
$L__BB0_85:
	add.s32 	%r66, %r83, 5;
	setp.ne.s32 	%p74, %r3, %r66;
	or.pred  	%p75, %p70, %p74;
	@%p75 bra 	$L__BB0_87;
	ld.global.f64 	%fd279, [%rd13];
	ld.global.f64 	%fd280, [%rd14];
	sub.f64 	%fd281, %fd279, %fd280;
	abs.f64 	%fd282, %fd281;
	ld.global.f64 	%fd283, [%rd15];
	sub.f64 	%fd284, %fd283, %fd283;
	abs.f64 	%fd285, %fd284;
	add.f64 	%fd286, %fd282, %fd285;
	add.f64 	%fd380, %fd380, %fd286;
$L__BB0_87:
	setp.ne.s32 	%p76, %r4, %r81;
	add.s32 	%r67, %r83, 6;
	setp.ne.s32 	%p77, %r3, %r67;
	or.pred  	%p78, %p76, %p77;
	@%p78 bra 	$L__BB0_89;
	ld.global.f64 	%fd287, [%rd13];
	ld.global.f64 	%fd288, [%rd14];
	sub.f64 	%fd289, %fd287, %fd288;
	abs.f64 	%fd290, %fd289;
	ld.global.f64 	%fd291, [%rd15];
	sub.f64 	%fd292, %fd291, %fd291;
	abs.f64 	%fd293, %fd292;
	add.f64 	%fd294, %fd290, %fd293;
	add.f64 	%fd380, %fd380, %fd294;
$L__BB0_89:
	add.s32 	%r68, %r83, 7;
	setp.ne.s32 	%p80, %r3, %r68;
	or.pred  	%p81, %p76, %p80;
	@%p81 bra 	$L__BB0_91;
	ld.global.f64 	%fd295, [%rd13];
	ld.global.f64 	%fd296, [%rd14];
	sub.f64 	%fd297, %fd295, %fd296;
	abs.f64 	%fd298, %fd297;
	ld.global.f64 	%fd299, [%rd15];
	sub.f64 	%fd300, %fd299, %fd299;
	abs.f64 	%fd301, %fd300;
	add.f64 	%fd302, %fd298, %fd301;
	add.f64 	%fd380, %fd380, %fd302;
$L__BB0_91:
	setp.ne.s32 	%p82, %r4, %r81;
	add.s32 	%r69, %r83, 8;
	setp.ne.s32 	%p83, %r3, %r69;
	or.pred  	%p84, %p82, %p83;
	@%p84 bra 	$L__BB0_93;
	ld.global.f64 	%fd303, [%rd13];
	ld.global.f64 	%fd304, [%rd14];
	sub.f64 	%fd305, %fd303, %fd304;
	abs.f64 	%fd306, %fd305;
	ld.global.f64 	%fd307, [%rd15];
	sub.f64 	%fd308, %fd307, %fd307;
	abs.f64 	%fd309, %fd308;
	add.f64 	%fd310, %fd306, %fd309;
	add.f64 	%fd380, %fd380, %fd310;
$L__BB0_93:
	add.s32 	%r70, %r83, 9;
	setp.ne.s32 	%p86, %r3, %r70;
	or.pred  	%p87, %p82, %p86;
	@%p87 bra 	$L__BB0_95;
	ld.global.f64 	%fd311, [%rd13];
	ld.global.f64 	%fd312, [%rd14];
	sub.f64 	%fd313, %fd311, %fd312;
	abs.f64 	%fd314, %fd313;
	ld.global.f64 	%fd315, [%rd15];
	sub.f64 	%fd316, %fd315, %fd315;
	abs.f64 	%fd317, %fd316;
	add.f64 	%fd318, %fd314, %fd317;
	add.f64 	%fd380, %fd380, %fd318;
$L__BB0_95:
	setp.ne.s32 	%p88, %r4, %r81;
	add.s32 	%r71, %r83, 10;
	setp.ne.s32 	%p89, %r3, %r71;
	or.pred  	%p90, %p88, %p89;
	@%p90 bra 	$L__BB0_97;
	ld.global.f64 	%fd319, [%rd13];
	ld.global.f64 	%fd320, [%rd14];
	sub.f64 	%fd321, %fd319, %fd320;
	abs.f64 	%fd322, %fd321;
	ld.global.f64 	%fd323, [%rd15];
	sub.f64 	%fd324, %fd323, %fd323;
	abs.f64 	%fd325, %fd324;
	add.f64 	%fd326, %fd322, %fd325;
	add.f64 	%fd380, %fd380, %fd326;
$L__BB0_97:
	add.s32 	%r72, %r83, 11;
	setp.ne.s32 	%p92, %r3, %r72;
	or.pred  	%p93, %p88, %p92;
	@%p93 bra 	$L__BB0_99;
	ld.global.f64 	%fd327, [%rd13];
	ld.global.f64 	%fd328, [%rd14];
	sub.f64 	%fd329, %fd327, %fd328;
	abs.f64 	%fd330, %fd329;
	ld.global.f64 	%fd331, [%rd15];
	sub.f64 	%fd332, %fd331, %fd331;
	abs.f64 	%fd333, %fd332;
	add.f64 	%fd334, %fd330, %fd333;
	add.f64 	%fd380, %fd380, %fd334;
$L__BB0_99:
	setp.ne.s32 	%p94, %r4, %r81;
	add.s32 	%r73, %r83, 12;
	setp.ne.s32 	%p95, %r3, %r73;
	or.pred  	%p96, %p94, %p95;
	@%p96 bra 	$L__BB0_101;
	ld.global.f64 	%fd335, [%rd13];
	ld.global.f64 	%fd336, [%rd14];
	sub.f64 	%fd337, %fd335, %fd336;
	abs.f64 	%fd338, %fd337;
	ld.global.f64 	%fd339, [%rd15];
	sub.f64 	%fd340, %fd339, %fd339;
	abs.f64 	%fd341, %fd340;
	add.f64 	%fd342, %fd338, %fd341;
	add.f64 	%fd380, %fd380, %fd342;
$L__BB0_101:
	add.s32 	%r74, %r83, 13;
	setp.ne.s32 	%p98, %r3, %r74;
	or.pred  	%p99, %p94, %p98;
	@%p99 bra 	$L__BB0_103;
	ld.global.f64 	%fd343, [%rd13];
	ld.global.f64 	%fd344, [%rd14];
	sub.f64 	%fd345, %fd343, %fd344;
	abs.f64 	%fd346, %fd345;
	ld.global.f64 	%fd347, [%rd15];
	sub.f64 	%fd348, %fd347, %fd347;
	abs.f64 	%fd349, %fd348;
	add.f64 	%fd350, %fd346, %fd349;
	add.f64 	%fd380, %fd380, %fd350;
$L__BB0_103:
	setp.ne.s32 	%p100, %r4, %r81;
	add.s32 	%r75, %r83, 14;
	setp.ne.s32 	%p101, %r3, %r75;
	or.pred  	%p102, %p100, %p101;
	@%p102 bra 	$L__BB0_105;
	ld.global.f64 	%fd351, [%rd13];
	ld.global.f64 	%fd352, [%rd14];
	sub.f64 	%fd353, %fd351, %fd352;
	abs.f64 	%fd354, %fd353;
	ld.global.f64 	%fd355, [%rd15];
	sub.f64 	%fd356, %fd355, %fd355;
	abs.f64 	%fd357, %fd356;
	add.f64 	%fd358, %fd354, %fd357;
	add.f64 	%fd380, %fd380, %fd358;
$L__BB0_105:
	add.s32 	%r76, %r83, 15;
	setp.ne.s32 	%p104, %r3, %r76;
	or.pred  	%p105, %p100, %p104;
	@%p105 bra 	$L__BB0_107;
	ld.global.f64 	%fd359, [%rd13];
	ld.global.f64 	%fd360, [%rd14];
	sub.f64 	%fd361, %fd359, %fd360;
	abs.f64 	%fd362, %fd361;
	ld.global.f64 	%fd363, [%rd15];
	sub.f64 	%fd364, %fd363, %fd363;
	abs.f64 	%fd365, %fd364;
	add.f64 	%fd366, %fd362, %fd365;
	add.f64 	%fd380, %fd380, %fd366;
$L__BB0_107:
	add.s32 	%r83, %r83, 16;
	add.s32 	%r82, %r82, 16;
	setp.ne.s32 	%p106, %r83, 2048;
	@%p106 bra 	$L__BB0_75;
	add.s32 	%r81, %r81, 1;
	setp.ne.s32 	%p107, %r81, 1024;
	@%p107 bra 	$L__BB0_74;
	bar.sync 	0;
	or.b32  	%r77, %r4, %r3;
	setp.ne.s32 	%p108, %r77, 0;
	@%p108 bra 	$L__BB0_111;
	add.s32 	%r80, %r80, 1;
	add.u64 	%rd66, %SP, 0;
	add.u64 	%rd67, %SPL, 0;
	st.local.u32 	[%rd67], %r80;
	mov.u64 	%rd68, $str$1;
	cvta.global.u64 	%rd69, %rd68;
	{ // callseq 3, 0
	.param .b64 param0;
	st.param.b64 	[param0], %rd69;
	.param .b64 param1;
	st.param.b64 	[param1], %rd66;
	.param .b32 retval0;
	call.uni (retval0), 
	vprintf, 
	(
	param0, 
	param1
	);
	ld.param.b32 	%r78, [retval0];
	} // callseq 3
$L__BB0_111:
	ld.param.u64 	%rd80, [_Z14gaussSeidel_RBPA2048_dS0_S0_S0__param_1];
	ld.param.u64 	%rd79, [_Z14gaussSeidel_RBPA2048_dS0_S0_S0__param_0];
	mul.f64 	%fd367, %fd380, 0d3E90000000000000;
	setp.geu.f64 	%p109, %fd367, 0d3EE4F8B588E368F1;
	bar.sync 	0;
	ld.global.f64 	%fd368, [%rd11];
	cvta.to.global.u64 	%rd70, %rd79;
	mul.wide.s32 	%rd71, %r4, 16384;
	add.s64 	%rd72, %rd70, %rd71;
	mul.wide.u32 	%rd73, %r3, 8;
	add.s64 	%rd74, %rd72, %rd73;
	st.global.f64 	[%rd74], %fd368;
	ld.global.f64 	%fd369, [%rd9];
	cvta.to.global.u64 	%rd75, %rd80;
	add.s64 	%rd76, %rd75, %rd71;
	add.s64 	%rd77, %rd76, %rd73;
	st.global.f64 	[%rd77], %fd369;
	@%p109 bra 	$L__BB0_3;
	ret;

}


// ===== COMPILED SASS (sm_100) =====

	.target	sm_100

	.elftype	@"ET_EXEC"


//--------------------- .note.nv.tkinfo           --------------------------
	.section	.note.nv.tkinfo,"",@"SHT_NOTE"
	.sectionflags	@"SHF_NOTE_NV_TKINFO"
	.tkinfo
        /*0018*/ 	.word	0x00000002
        /*0030*/ 	.string	""
        /*0030*/ 	.string	"ptxas"
        /*0030*/ 	.string	"Cuda compilation tools, release 13.0, V13.0.88"
        /*0030*/ 	.string	"Build cuda_13.0.r13.0/compiler.36424714_0"
        /*0030*/ 	.string	"-arch sm_100 -m 64 "



//--------------------- .note.nv.cuinfo           --------------------------
	.section	.note.nv.cuinfo,"",@"SHT_NOTE"
	.sectionflags	@"SHF_NOTE_NV_CUINFO"
        /*0018*/ 	.short	0x0002
        /*001a*/ 	.short	0x0064
        /*001c*/ 	.short	0x0082
	.zero		2


//--------------------- .nv.info                  --------------------------
	.section	.nv.info,"",@"SHT_CUDA_INFO"
	.align	4


	//----- nvinfo : EIATTR_REGCOUNT
	.align		4
        /*0000*/ 	.byte	0x04, 0x2f
        /*0002*/ 	.short	(.L_4 - .L_3)
	.align		4
.L_3:
        /*0004*/ 	.word	index@(_Z14gaussSeidel_RBPA2048_dS0_S0_S0_)
        /*0008*/ 	.word	0x0000003e


	//----- nvinfo : EIATTR_FRAME_SIZE
	.align		4
.L_4:
        /*000c*/ 	.byte	0x04, 0x11
        /*000e*/ 	.short	(.L_6 - .L_5)
	.align		4
.L_5:
        /*0010*/ 	.word	index@($__internal_0_$__cuda_sm20_div_rn_f64_full)
        /*0014*/ 	.word	0x00000008


	//----- nvinfo : EIATTR_FRAME_SIZE
	.align		4
.L_6:
        /*0018*/ 	.byte	0x04, 0x11
        /*001a*/ 	.short	(.L_8 - .L_7)
	.align		4
.L_7:
        /*001c*/ 	.word	index@(_Z14gaussSeidel_RBPA2048_dS0_S0_S0_)
        /*0020*/ 	.word	0x00000008


	//----- nvinfo : EIATTR_MIN_STACK_SIZE
	.align		4
.L_8:
        /*0024*/ 	.byte	0x04, 0x12
        /*0026*/ 	.short	(.L_10 - .L_9)
	.align		4
.L_9:
        /*0028*/ 	.word	index@(_Z14gaussSeidel_RBPA2048_dS0_S0_S0_)
        /*002c*/ 	.word	0x00000008
.L_10:


//--------------------- .nv.compat                --------------------------
	.section	.nv.compat,"",@"SHT_CUDA_COMPAT_INFO"
	.align	4
        /*0000*/ 	.byte	0x02, 0x09, 0x00, 0x00, 0x02, 0x02, 0x01, 0x00, 0x02, 0x05, 0x05, 0x00, 0x03, 0x07, 0x01, 0x01
        /*0010*/ 	.byte	0x02, 0x03, 0x00, 0x00, 0x02, 0x06, 0x01, 0x00, 0x04, 0x0b, 0x08, 0x00, 0x01, 0x00, 0x00, 0x00
        /*0020*/ 	.byte	0x00, 0x00, 0x00, 0x00


//--------------------- .nv.info._Z14gaussSeidel_RBPA2048_dS0_S0_S0_ --------------------------
	.section	.nv.info._Z14gaussSeidel_RBPA2048_dS0_S0_S0_,"",@"SHT_CUDA_INFO"
	.sectionflags	@""
	.align	4


	//----- nvinfo : EIATTR_CUDA_API_VERSION
	.align		4
        /*0000*/ 	.byte	0x04, 0x37
        /*0002*/ 	.short	(.L_12 - .L_11)
.L_11:
        /*0004*/ 	.word	0x00000082


	//----- nvinfo : EIATTR_KPARAM_INFO
	.align		4
.L_12:
        /*0008*/ 	.byte	0x04, 0x17
        /*000a*/ 	.short	(.L_14 - .L_13)
.L_13:
        /*000c*/ 	.word	0x00000000
        /*0010*/ 	.short	0x0003
        /*0012*/ 	.short	0x0018
        /*0014*/ 	.byte	0x00, 0xf5, 0x21, 0x00


	//----- nvinfo : EIATTR_KPARAM_INFO
	.align		4
.L_14:
        /*0018*/ 	.byte	0x04, 0x17
        /*001a*/ 	.short	(.L_16 - .L_15)
.L_15:
        /*001c*/ 	.word	0x00000000
        /*0020*/ 	.short	0x0002
        /*0022*/ 	.short	0x0010
        /*0024*/ 	.byte	0x00, 0xf5, 0x21, 0x00


	//----- nvinfo : EIATTR_KPARAM_INFO
	.align		4
.L_16:
        /*0028*/ 	.byte	0x04, 0x17
        /*002a*/ 	.short	(.L_18 - .L_17)
.L_17:
        /*002c*/ 	.word	0x00000000
        /*0030*/ 	.short	0x0001
        /*0032*/ 	.short	0x0008
        /*0034*/ 	.byte	0x00, 0xf5, 0x21, 0x00


	//----- nvinfo : EIATTR_KPARAM_INFO
	.align		4
.L_18:
        /*0038*/ 	.byte	0x04, 0x17
        /*003a*/ 	.short	(.L_20 - .L_19)
.L_19:
        /*003c*/ 	.word	0x00000000
        /*0040*/ 	.short	0x0000
        /*0042*/ 	.short	0x0000
        /*0044*/ 	.byte	0x00, 0xf5, 0x21, 0x00


	//----- nvinfo : EIATTR_SPARSE_MMA_MASK
	.align		4
.L_20:
        /*0048*/ 	.byte	0x03, 0x50
        /*004a*/ 	.short	0x0000


	//----- nvinfo : EIATTR_MAXREG_COUNT
	.align		4
        /*004c*/ 	.byte	0x03, 0x1b
        /*004e*/ 	.short	0x00ff


	//----- nvinfo : EIATTR_NUM_BARRIERS
	.align		4
        /*0050*/ 	.byte	0x02, 0x4c
        /*0052*/ 	.byte	0x01
	.zero		1


	//----- nvinfo : EIATTR_EXTERNS
	.align		4
        /*0054*/ 	.byte	0x04, 0x0f
        /*0056*/ 	.short	(.L_22 - .L_21)


	//   ....[0]....
	.align		4
.L_21:
        /*0058*/ 	.word	index@(vprintf)


	//   ....[1]....
	.align		4
        /*005c*/ 	.word	index@(malloc)


	//----- nvinfo : EIATTR_MERCURY_ISA_VERSION
	.align		4
.L_22:
        /*0060*/ 	.byte	0x03, 0x5f
        /*0062*/ 	.short	0x0101


	//----- nvinfo : EIATTR_VRC_CTA_INIT_COUNT
	.align		4
        /*0064*/ 	.byte	0x02, 0x4a
	.zero		1
	.zero		1


	//----- nvinfo : EIATTR_SYSCALL_OFFSETS
	.align		4
        /*0068*/ 	.byte	0x04, 0x46
        /*006a*/ 	.short	(.L_24 - .L_23)


	//   ....[0]....
.L_23:
        /*006c*/ 	.word	0x000009b0


	//   ....[1]....
        /*0070*/ 	.word	0x00000ae0


	//   ....[2]....
        /*0074*/ 	.word	0x00002810


	//   ....[3]....
        /*0078*/ 	.word	0x00004fa0


	//----- nvinfo : EIATTR_EXIT_INSTR_OFFSETS
	.align		4
.L_24:
        /*007c*/ 	.byte	0x04, 0x1c
        /*007e*/ 	.short	(.L_26 - .L_25)


	//   ....[0]....
.L_25:
        /*0080*/ 	.word	0x000050d0


	//----- nvinfo : EIATTR_CRS_STACK_SIZE
	.align		4
.L_26:
        /*0084*/ 	.byte	0x04, 0x1e
        /*0086*/ 	.short	(.L_28 - .L_27)
.L_27:
        /*0088*/ 	.word	0x00000000


	//----- nvinfo : EIATTR_CBANK_PARAM_SIZE
	.align		4
.L_28:
        /*008c*/ 	.byte	0x03, 0x19
        /*008e*/ 	.short	0x0020


	//----- nvinfo : EIATTR_PARAM_CBANK
	.align		4
        /*0090*/ 	.byte	0x04, 0x0a
        /*0092*/ 	.short	(.L_30 - .L_29)
	.align		4
.L_29:
        /*0094*/ 	.word	index@(.nv.constant0._Z14gaussSeidel_RBPA2048_dS0_S0_S0_)
        /*0098*/ 	.short	0x0380
        /*009a*/ 	.short	0x0020


	//----- nvinfo : EIATTR_SW_WAR
	.align		4
.L_30:
        /*009c*/ 	.byte	0x04, 0x36
        /*009e*/ 	.short	(.L_32 - .L_31)
.L_31:
        /*00a0*/ 	.word	0x00000008
.L_32:


//--------------------- .nv.callgraph             --------------------------
	.section	.nv.callgraph,"",@"SHT_CUDA_CALLGRAPH"
	.align	4
	.sectionentsize	8
	.align		4
        /*0000*/ 	.word	0x00000000
	.align		4
        /*0004*/ 	.word	0xffffffff
	.align		4
        /*0008*/ 	.word	index@(_Z14gaussSeidel_RBPA2048_dS0_S0_S0_)
	.align		4
        /*000c*/ 	.word	index@(vprintf)
	.align		4
        /*0010*/ 	.word	index@(_Z14gaussSeidel_RBPA2048_dS0_S0_S0_)
	.align		4
        /*0014*/ 	.word	index@(malloc)
	.align		4
        /*0018*/ 	.word	0x00000000
	.align		4
        /*001c*/ 	.word	0xfffffffe
	.align		4
        /*0020*/ 	.word	0x00000000
	.align		4
        /*0024*/ 	.word	0xfffffffd
	.align		4
        /*0028*/ 	.word	0x00000000
	.align		4
        /*002c*/ 	.word	0xfffffffc


//--------------------- .nv.constant4             --------------------------
	.section	.nv.constant4,"a",@progbits
	.align	8
	.align		8
.nv.constant4:
        /*0000*/ 	.dword	vprintf
	.align		8
        /*0008*/ 	.dword	malloc
	.align		8
        /*0010*/ 	.dword	$str
	.align		8
        /*0018*/ 	.dword	$str$1


//--------------------- .nv.constant3             --------------------------
	.section	.nv.constant3,"a",@progbits
	.align	8
.nv.constant3:
	.type		d_const,@object
	.size		d_const,(.L_0 - d_const)
d_const:
	.zero		64
.L_0:


//--------------------- .text._Z14gaussSeidel_RBPA2048_dS0_S0_S0_ --------------------------
	.section	.text._Z14gaussSeidel_RBPA2048_dS0_S0_S0_,"ax",@progbits
	.align	128
        .global         _Z14gaussSeidel_RBPA2048_dS0_S0_S0_
        .type           _Z14gaussSeidel_RBPA2048_dS0_S0_S0_,@function
        .size           _Z14gaussSeidel_RBPA2048_dS0_S0_S0_,(.L_x_87 - _Z14gaussSeidel_RBPA2048_dS0_S0_S0_)
        .other          _Z14gaussSeidel_RBPA2048_dS0_S0_S0_,@"STO_CUDA_ENTRY STV_DEFAULT"
_Z14gaussSeidel_RBPA2048_dS0_S0_S0_:
.text._Z14gaussSeidel_RBPA2048_dS0_S0_S0_:
[----:B------:R-:W0:Y:S01]  /*0000*/  LDC R1, c[0x0][0x37c] ;  /* 0x0000df00ff017b82 */ /* 0x000e220000000800 */
[----:B------:R-:W1:Y:S01]  /*0010*/  S2R R2, SR_TID.Y ;  /* 0x0000000000027919 */ /* 0x000e620000002200 */
[----:B------:R-:W2:Y:S06]  /*0020*/  LDCU UR5, c[0x0][0x2fc] ;  /* 0x00005f80ff0577ac */ /* 0x000eac0008000800 */
[----:B------:R-:W3:Y:S01]  /*0030*/  LDC R6, c[0x0][0x360] ;  /* 0x0000d800ff067b82 */ /* 0x000ee20000000800 */
[----:B------:R-:W-:Y:S01]  /*0040*/  FFMA R0, RZ, 1.4426950216293334961, RZ ;  /* 0x3fb8aa3bff007823 */ /* 0x000fe200000000ff */
[----:B------:R-:W3:Y:S01]  /*0050*/  S2R R51, SR_TID.X ;  /* 0x0000000000337919 */ /* 0x000ee20000002100 */
[----:B0-----:R-:W-:Y:S01]  /*0060*/  VIADD R1, R1, 0xfffffff8 ;  /* 0xfffffff801017836 */ /* 0x001fe20000000000 */
[----:B------:R-:W0:Y:S01]  /*0070*/  LDCU.64 UR36, c[0x0][0x358] ;  /* 0x00006b00ff2477ac */ /* 0x000e220008000a00 */
[----:B------:R-:W-:Y:S01]  /*0080*/  FADD R0, RZ, R0 ;  /* 0x00000000ff007221 */ /* 0x000fe20000000000 */
[----:B------:R-:W-:Y:S02]  /*0090*/  BSSY.RECONVERGENT B0, `(.L_x_0) ;  /* 0x000002c000007945 */ /* 0x000fe40003800200 */
[----:B------:R-:W1:Y:S01]  /*00a0*/  S2UR UR4, SR_CTAID.Y ;  /* 0x00000000000479c3 */ /* 0x000e620000002600 */
[----:B------:R-:W-:-:S04]  /*00b0*/  FFMA R0, RZ, RZ, R0 ;  /* 0x000000ffff007223 */ /* 0x000fc80000000000 */
[----:B------:R-:W-:-:S03]  /*00c0*/  FFMA R4, RZ, RZ, R0 ;  /* 0x000000ffff047223 */ /* 0x000fc60000000000 */
[----:B------:R-:W1:Y:S01]  /*00d0*/  LDC R57, c[0x0][0x364] ;  /* 0x0000d900ff397b82 */ /* 0x000e620000000800 */
[----:B------:R-:W-:-:S04]  /*00e0*/  FADD R5, RZ, R4 ;  /* 0x00000004ff057221 */ /* 0x000fc80000000000 */
[----:B------:R-:W-:-:S03]  /*00f0*/  FADD R7, -RZ, R5 ;  /* 0x00000005ff077221 */ /* 0x000fc60000000100 */
[----:B------:R-:W3:Y:S01]  /*0100*/  S2UR UR6, SR_CTAID.X ;  /* 0x00000000000679c3 */ /* 0x000ee20000002500 */
[----:B------:R-:W-:Y:S01]  /*0110*/  FADD R17, R4, -R7 ;  /* 0x8000000704117221 */ /* 0x000fe20000000000 */
[----:B-1----:R-:W-:Y:S01]  /*0120*/  IMAD R57, R57, UR4, R2 ;  /* 0x0000000439397c24 */ /* 0x002fe2000f8e0202 */
[----:B------:R-:W1:Y:S03]  /*0130*/  LDCU UR4, c[0x0][0x2f8] ;  /* 0x00005f00ff0477ac */ /* 0x000e660008000800 */
[C---:B------:R-:W-:Y:S01]  /*0140*/  VIADD R2, R57.reuse, 0x1 ;  /* 0x0000000139027836 */ /* 0x040fe20000000000 */
[C---:B------:R-:W-:Y:S01]  /*0150*/  ISETP.GT.U32.AND P0, PT, R57.reuse, 0x7ff, PT ;  /* 0x000007ff3900780c */ /* 0x040fe20003f04070 */
[----:B------:R-:W-:Y:S02]  /*0160*/  VIADD R0, R57, 0x2 ;  /* 0x0000000239007836 */ /* 0x000fe40000000000 */
[----:B---3--:R-:W-:Y:S01]  /*0170*/  IMAD R15, R6, UR6, R51 ;  /* 0x00000006060f7c24 */ /* 0x008fe2000f8e0233 */
[----:B------:R-:W-:-:S02]  /*0180*/  I2FP.F32.U32 R2, R2 ;  /* 0x0000000200027245 */ /* 0x000fc40000201000 */
[----:B------:R-:W-:Y:S02]  /*0190*/  I2FP.F32.U32 R0, R0 ;  /* 0x0000000000007245 */ /* 0x000fe40000201000 */
[----:B------:R-:W-:Y:S01]  /*01a0*/  ISETP.GT.OR P0, PT, R15, 0x3ff, P0 ;  /* 0x000003ff0f00780c */ /* 0x000fe20000704670 */
[CC--:B------:R-:W-:Y:S02]  /*01b0*/  FMUL R19, R2.reuse, R5.reuse ;  /* 0x0000000502137220 */ /* 0x0c0fe40000400000 */
[-C--:B------:R-:W-:Y:S02]  /*01c0*/  FMUL R3, R5, R0.reuse ;  /* 0x0000000005037220 */ /* 0x080fe40000400000 */
[----:B------:R3:W4:Y:S01]  /*01d0*/  FRND R14, R19 ;  /* 0x00000013000e7307 */ /* 0x0007220000201000 */
[----:B-1----:R-:W-:Y:S01]  /*01e0*/  IADD3 R45, P1, PT, R1, UR4, RZ ;  /* 0x00000004012d7c10 */ /* 0x002fe2000ff3e0ff */
[----:B------:R-:W-:Y:S01]  /*01f0*/  FFMA R21, R2, R5, -R19 ;  /* 0x0000000502157223 */ /* 0x000fe20000000813 */
[----:B------:R-:W-:-:S02]  /*0200*/  FFMA R16, R5, R0, -R3 ;  /* 0x0000000005107223 */ /* 0x000fc40000000803 */
[----:B--2---:R-:W-:-:S03]  /*0210*/  IADD3.X R44, PT, PT, RZ, UR5, RZ, P1, !PT ;  /* 0x00000005ff2c7c10 */ /* 0x004fc60008ffe4ff */
[----:B------:R3:W1:Y:S01]  /*0220*/  FRND R18, R3 ;  /* 0x0000000300127307 */ /* 0x0006620000201000 */
[----:B0-----:R-:W-:Y:S05]  /*0230*/  @P0 BRA `(.L_x_1) ;  /* 0x0000000000440947 */ /* 0x001fea0003800000 */
[----:B------:R-:W0:Y:S08]  /*0240*/  LDC.64 R4, c[0x0][0x380] ;  /* 0x0000e000ff047b82 */ /* 0x000e300000000a00 */
[----:B------:R-:W2:Y:S08]  /*0250*/  LDC.64 R6, c[0x0][0x390] ;  /* 0x0000e400ff067b82 */ /* 0x000eb00000000a00 */
[----:B------:R-:W5:Y:S08]  /*0260*/  LDC.64 R8, c[0x0][0x388] ;  /* 0x0000e200ff087b82 */ /* 0x000f700000000a00 */
[----:B------:R-:W4:Y:S01]  /*0270*/  LDC.64 R10, c[0x0][0x398] ;  /* 0x0000e600ff0a7b82 */ /* 0x000f220000000a00 */
[----:B0-----:R-:W-:-:S04]  /*0280*/  IMAD.WIDE R4, R15, 0x4000, R4 ;  /* 0x000040000f047825 */ /* 0x001fc800078e0204 */
[----:B------:R-:W-:-:S03]  /*0290*/  IMAD.WIDE.U32 R4, R57, 0x8, R4 ;  /* 0x0000000839047825 */ /* 0x000fc600078e0004 */
[----:B------:R-:W0:Y:S01]  /*02a0*/  LDC.64 R12, c[0x3][0x20] ;  /* 0x00c00800ff0c7b82 */ /* 0x000e220000000a00 */
[----:B--2---:R-:W-:-:S04]  /*02b0*/  IMAD.WIDE R6, R15, 0x4000, R6 ;  /* 0x000040000f067825 */ /* 0x004fc800078e0206 */
[----:B-----5:R-:W-:-:S04]  /*02c0*/  IMAD.WIDE R8, R15, 0x4000, R8 ;  /* 0x000040000f087825 */ /* 0x020fc800078e0208 */
[----:B------:R-:W-:-:S04]  /*02d0*/  IMAD.WIDE.U32 R6, R57, 0x8, R6 ;  /* 0x0000000839067825 */ /* 0x000fc800078e0006 */
[----:B----4-:R-:W-:-:S04]  /*02e0*/  IMAD.WIDE R10, R15, 0x4000, R10 ;  /* 0x000040000f0a7825 */ /* 0x010fc800078e020a */
[----:B------:R-:W-:-:S04]  /*02f0*/  IMAD.WIDE.U32 R8, R57, 0x8, R8 ;  /* 0x0000000839087825 */ /* 0x000fc800078e0008 */
[----:B------:R-:W-:Y:S01]  /*0300*/  IMAD.WIDE.U32 R10, R57, 0x8, R10 ;  /* 0x00000008390a7825 */ /* 0x000fe200078e000a */
[----:B0-----:R0:W-:Y:S04]  /*0310*/  STG.E.64 desc[UR36][R4.64], R12 ;  /* 0x0000000c04007986 */ /* 0x0011e8000c101b24 */
[----:B------:R0:W-:Y:S04]  /*0320*/  STG.E.64 desc[UR36][R6.64], R12 ;  /* 0x0000000c06007986 */ /* 0x0001e8000c101b24 */
[----:B------:R0:W-:Y:S04]  /*0330*/  STG.E.64 desc[UR36][R8.64], R12 ;  /* 0x0000000c08007986 */ /* 0x0001e8000c101b24 */
[----:B------:R0:W-:Y:S02]  /*0340*/  STG.E.64 desc[UR36][R10.64], R12 ;  /* 0x0000000c0a007986 */ /* 0x0001e4000c101b24 */
.L_x_1:
[----:B------:R-:W-:Y:S05]  /*0350*/  BSYNC.RECONVERGENT B0 ;  /* 0x0000000000007941 */ /* 0x000fea0003800200 */
.L_x_0:
[C---:B------:R-:W-:Y:S01]  /*0360*/  FFMA R21, R2.reuse, R17, R21 ;  /* 0x0000001102157223 */ /* 0x040fe20000000015 */
[----:B0---4-:R-:W-:Y:S01]  /*0370*/  FADD R6, R19, -R14 ;  /* 0x8000000e13067221 */ /* 0x011fe20000000000 */
[----:B------:R-:W-:Y:S01]  /*0380*/  FFMA R16, R17, R0, R16 ;  /* 0x0000000011107223 */ /* 0x000fe20000000010 */
[----:B-1----:R-:W-:Y:S01]  /*0390*/  FADD R5, R3, -R18 ;  /* 0x8000001203057221 */ /* 0x002fe20000000000 */
[----:B------:R-:W-:Y:S02]  /*03a0*/  IMAD.MOV.U32 R9, RZ, RZ, 0x391fcb8e ;  /* 0x391fcb8eff097424 */ /* 0x000fe400078e00ff */
[----:B------:R-:W-:Y:S01]  /*03b0*/  FADD R6, R21, R6 ;  /* 0x0000000615067221 */ /* 0x000fe20000000000 */
[----:B------:R-:W-:Y:S01]  /*03c0*/  FMUL R4, R2, 0.5 ;  /* 0x3f00000002047820 */ /* 0x000fe20000400000 */
[----:B------:R-:W-:Y:S01]  /*03d0*/  FADD R16, R16, R5 ;  /* 0x0000000510107221 */ /* 0x000fe20000000000 */
[----:B------:R-:W0:Y:S01]  /*03e0*/  F2I.NTZ R7, R19 ;  /* 0x0000001300077305 */ /* 0x000e220000203100 */
[-C--:B------:R-:W-:Y:S01]  /*03f0*/  FFMA R5, R6, R9.reuse, 0.0013391353422775864601 ;  /* 0x3aaf85ed06057423 */ /* 0x080fe20000000009 */
[----:B------:R-:W-:Y:S01]  /*0400*/  FMUL R10, R0, 0.5 ;  /* 0x3f000000000a7820 */ /* 0x000fe20000400000 */
[----:B------:R-:W-:Y:S01]  /*0410*/  FFMA R9, R16, R9, 0.0013391353422775864601 ;  /* 0x3aaf85ed10097423 */ /* 0x000fe20000000009 */
[C---:B------:R-:W-:Y:S01]  /*0420*/  FSETP.GT.AND P2, PT, |R3|.reuse, 152, PT ;  /* 0x431800000300780b */ /* 0x040fe20003f44200 */
[----:B------:R-:W-:Y:S01]  /*0430*/  FFMA R5, R6, R5, 0.0096188392490148544312 ;  /* 0x3c1d985606057423 */ /* 0x000fe20000000005 */
[----:B------:R-:W-:Y:S01]  /*0440*/  FSETP.GEU.AND P3, PT, R3, RZ, PT ;  /* 0x000000ff0300720b */ /* 0x000fe20003f6e000 */
[----:B------:R-:W-:Y:S01]  /*0450*/  FFMA R9, R16, R9, 0.0096188392490148544312 ;  /* 0x3c1d985610097423 */ /* 0x000fe20000000009 */
[----:B------:R-:W1:Y:S01]  /*0460*/  FRND.TRUNC R4, R4 ;  /* 0x0000000400047307 */ /* 0x000e62000020d000 */
[----:B------:R-:W-:Y:S01]  /*0470*/  FFMA R5, R6, R5, 0.055503588169813156128 ;  /* 0x3d6357bb06057423 */ /* 0x000fe20000000005 */
[----:B------:R-:W-:Y:S01]  /*0480*/  FSETP.GT.AND P4, PT, R14, RZ, PT ;  /* 0x000000ff0e00720b */ /* 0x000fe20003f84000 */
[----:B------:R-:W-:Y:S01]  /*0490*/  FFMA R9, R16, R9, 0.055503588169813156128 ;  /* 0x3d6357bb10097423 */ /* 0x000fe20000000009 */
[----:B------:R-:W-:Y:S01]  /*04a0*/  FSETP.GT.AND P0, PT, |R19|, 152, PT ;  /* 0x431800001300780b */ /* 0x000fe20003f04200 */
[----:B------:R-:W-:Y:S01]  /*04b0*/  FFMA R5, R6, R5, 0.24022644758224487305 ;  /* 0x3e75fdec06057423 */ /* 0x000fe20000000005 */
[----:B------:R-:W-:Y:S01]  /*04c0*/  SEL R8, RZ, 0x83000000, P4 ;  /* 0x83000000ff087807 */ /* 0x000fe20002000000 */
[----:B------:R-:W-:Y:S01]  /*04d0*/  FFMA R11, R16, R9, 0.24022644758224487305 ;  /* 0x3e75fdec100b7423 */ /* 0x000fe20000000009 */
[----:B---3--:R-:W2:Y:S01]  /*04e0*/  F2I.NTZ R3, R3 ;  /* 0x0000000300037305 */ /* 0x008ea20000203100 */
[----:B------:R-:W-:Y:S01]  /*04f0*/  FFMA R5, R6, R5, 0.69314718246459960938 ;  /* 0x3f31721806057423 */ /* 0x000fe20000000005 */
[----:B------:R-:W-:Y:S01]  /*0500*/  FSETP.GT.AND P5, PT, R18, RZ, PT ;  /* 0x000000ff1200720b */ /* 0x000fe20003fa4000 */
[----:B0-----:R-:W-:-:S02]  /*0510*/  IMAD R9, R7, 0x800000, -R8 ;  /* 0x0080000007097824 */ /* 0x001fc400078e0a08 */
[----:B------:R-:W-:Y:S01]  /*0520*/  FFMA R11, R16, R11, 0.69314718246459960938 ;  /* 0x3f317218100b7423 */ /* 0x000fe2000000000b */
[----:B------:R-:W-:Y:S01]  /*0530*/  FFMA R6, R6, R5, 1 ;  /* 0x3f80000006067423 */ /* 0x000fe20000000005 */
[----:B------:R-:W-:Y:S02]  /*0540*/  VIADD R7, R8, 0x7f000000 ;  /* 0x7f00000008077836 */ /* 0x000fe40000000000 */
[----:B-1----:R-:W-:Y:S01]  /*0550*/  FADD R5, R4, R4 ;  /* 0x0000000404057221 */ /* 0x002fe20000000000 */
[----:B------:R-:W0:Y:S01]  /*0560*/  FRND.TRUNC R10, R10 ;  /* 0x0000000a000a7307 */ /* 0x000e22000020d000 */
[----:B------:R-:W-:Y:S01]  /*0570*/  SEL R4, RZ, 0x83000000, P5 ;  /* 0x83000000ff047807 */ /* 0x000fe20002800000 */
[----:B------:R-:W-:Y:S01]  /*0580*/  FMUL R6, R6, R7 ;  /* 0x0000000706067220 */ /* 0x000fe20000400000 */
[----:B------:R-:W-:Y:S01]  /*0590*/  FSETP.GEU.AND P1, PT, R19, RZ, PT ;  /* 0x000000ff1300720b */ /* 0x000fe20003f2e000 */
[----:B------:R-:W-:Y:S01]  /*05a0*/  FFMA R16, R16, R11, 1 ;  /* 0x3f80000010107423 */ /* 0x000fe2000000000b */
[C---:B------:R-:W-:Y:S01]  /*05b0*/  FADD R5, R2.reuse, -R5 ;  /* 0x8000000502057221 */ /* 0x040fe20000000000 */
[----:B------:R-:W-:Y:S01]  /*05c0*/  FSETP.NAN.AND P5, PT, |R2|, |R2|, PT ;  /* 0x400000020200720b */ /* 0x000fe20003fa8200 */
[----:B------:R-:W-:Y:S01]  /*05d0*/  FMUL R6, R6, R9 ;  /* 0x0000000906067220 */ /* 0x000fe20000400000 */
[----:B--2---:R-:W-:Y:S01]  /*05e0*/  LEA R8, R3, -R4, 0x17 ;  /* 0x8000000403087211 */ /* 0x004fe200078eb8ff */
[----:B------:R-:W-:Y:S01]  /*05f0*/  VIADD R3, R4, 0x7f000000 ;  /* 0x7f00000004037836 */ /* 0x000fe20000000000 */
[----:B------:R-:W-:Y:S01]  /*0600*/  @P0 FSEL R6, RZ, +INF , !P1 ;  /* 0x7f800000ff060808 */ /* 0x000fe20004800000 */
[----:B------:R-:W1:Y:S01]  /*0610*/  LDC R4, c[0x0][0x360] ;  /* 0x0000d800ff047b82 */ /* 0x000e620000000800 */
[----:B------:R-:W-:Y:S01]  /*0620*/  FSETP.NEU.AND P6, PT, |R5|, 1, PT ;  /* 0x3f8000000500780b */ /* 0x000fe20003fcd200 */
[----:B------:R-:W-:Y:S01]  /*0630*/  FMUL R3, R16, R3 ;  /* 0x0000000310037220 */ /* 0x000fe20000400000 */
[----:B------:R-:W-:Y:S01]  /*0640*/  FSETP.NAN.AND P0, PT, |R0|, |R0|, PT ;  /* 0x400000000000720b */ /* 0x000fe20003f08200 */
[----:B0-----:R-:W-:Y:S01]  /*0650*/  FADD R11, R10, R10 ;  /* 0x0000000a0a0b7221 */ /* 0x001fe20000000000 */
[----:B------:R-:W-:Y:S01]  /*0660*/  FSETP.NEU.AND P1, PT, |R2|, +INF , PT ;  /* 0x7f8000000200780b */ /* 0x000fe20003f2d200 */
[----:B------:R-:W-:Y:S01]  /*0670*/  FMUL R3, R3, R8 ;  /* 0x0000000803037220 */ /* 0x000fe20000400000 */
[----:B------:R-:W-:Y:S01]  /*0680*/  FSEL R6, R6, -R6, P6 ;  /* 0x8000000606067208 */ /* 0x000fe20003000000 */
[----:B------:R-:W-:Y:S01]  /*0690*/  FADD R11, R0, -R11 ;  /* 0x8000000b000b7221 */ /* 0x000fe20000000000 */
[----:B------:R-:W-:Y:S01]  /*06a0*/  @P2 FSEL R3, RZ, +INF , !P3 ;  /* 0x7f800000ff032808 */ /* 0x000fe20005800000 */
[----:B------:R-:W-:Y:S01]  /*06b0*/  FADD R50, R2, -1 ;  /* 0xbf80000002327421 */ /* 0x000fe20000000000 */
[----:B------:R-:W-:Y:S01]  /*06c0*/  @!P5 FSEL R50, R6, 1, P1 ;  /* 0x3f8000000632d808 */ /* 0x000fe20000800000 */
[----:B------:R-:W0:Y:S01]  /*06d0*/  LDC.64 R30, c[0x0][0x390] ;  /* 0x0000e400ff1e7b82 */ /* 0x000e220000000a00 */
[----:B------:R-:W-:Y:S01]  /*06e0*/  FSETP.NEU.AND P4, PT, |R11|, 1, PT ;  /* 0x3f8000000b00780b */ /* 0x000fe20003f8d200 */
[----:B------:R-:W2:Y:S01]  /*06f0*/  LDCU.128 UR8, c[0x3][URZ] ;  /* 0x00c00000ff0877ac */ /* 0x000ea20008000c00 */
[C---:B------:R-:W-:Y:S01]  /*0700*/  FSETP.NEU.AND P1, PT, |R0|.reuse, +INF , PT ;  /* 0x7f8000000000780b */ /* 0x040fe20003f2d200 */
[----:B------:R-:W-:Y:S01]  /*0710*/  FADD R53, R0, -1 ;  /* 0xbf80000000357421 */ /* 0x000fe20000000000 */
[----:B------:R-:W-:Y:S01]  /*0720*/  FSEL R3, R3, -R3, P4 ;  /* 0x8000000303037208 */ /* 0x000fe20002000000 */
[----:B------:R-:W3:Y:S01]  /*0730*/  LDCU.128 UR12, c[0x3][0x10] ;  /* 0x00c00200ff0c77ac */ /* 0x000ee20008000c00 */
[----:B------:R-:W4:Y:S01]  /*0740*/  F2I.TRUNC.NTZ R50, R50 ;  /* 0x0000003200327305 */ /* 0x000f22000020f100 */
[----:B------:R-:W5:Y:S01]  /*0750*/  LDC.64 R24, c[0x0][0x398] ;  /* 0x0000e600ff187b82 */ /* 0x000f620000000a00 */
[----:B------:R-:W-:Y:S01]  /*0760*/  @!P0 FSEL R53, R3, 1, P1 ;  /* 0x3f80000003358808 */ /* 0x000fe20000800000 */
[----:B------:R-:W-:-:S02]  /*0770*/  IMAD.MOV.U32 R2, RZ, RZ, RZ ;  /* 0x000000ffff027224 */ /* 0x000fc400078e00ff */
[----:B-1----:R-:W-:-:S03]  /*0780*/  IMAD R51, R4, UR6, R51 ;  /* 0x0000000604337c24 */ /* 0x002fc6000f8e0233 */
[----:B------:R-:W1:Y:S01]  /*0790*/  F2I.TRUNC.NTZ R53, R53 ;  /* 0x0000003500357305 */ /* 0x000e62000020f100 */
[----:B------:R-:W3:Y:S01]  /*07a0*/  LDC.64 R16, c[0x0][0x380] ;  /* 0x0000e000ff107b82 */ /* 0x000ee20000000a00 */
[----:B------:R-:W-:-:S04]  /*07b0*/  ISETP.NE.AND P0, PT, R51, 0x3ff, PT ;  /* 0x000003ff3300780c */ /* 0x000fc80003f05270 */
[----:B----4-:R-:W-:Y:S02]  /*07c0*/  ISETP.EQ.AND P4, PT, R50, 0x1, !P0 ;  /* 0x000000013200780c */ /* 0x010fe40004782270 */
[----:B--2---:R-:W2:Y:S01]  /*07d0*/  F2I.F64.TRUNC R54, UR8 ;  /* 0x0000000800367d11 */ /* 0x004ea2000830d100 */
[----:B------:R-:W4:Y:S01]  /*07e0*/  LDC.64 R26, c[0x3][0x38] ;  /* 0x00c00e00ff1a7b82 */ /* 0x000f220000000a00 */
[----:B0-----:R-:W-:Y:S01]  /*07f0*/  IMAD.WIDE R32, R51, 0x4000, R30 ;  /* 0x0000400033207825 */ /* 0x001fe200078e021e */
[----:B------:R-:W-:-:S03]  /*0800*/  P2R R48, PR, RZ, 0x10 ;  /* 0x00000010ff307803 */ /* 0x000fc60000000000 */
[----:B------:R-:W-:Y:S01]  /*0810*/  IMAD.WIDE.U32 R30, R57, 0x8, R30 ;  /* 0x00000008391e7825 */ /* 0x000fe200078e001e */
[----:B-1----:R-:W-:Y:S01]  /*0820*/  ISETP.NE.AND P1, PT, R53, -0x1, PT ;  /* 0xffffffff3500780c */ /* 0x002fe20003f25270 */
[----:B------:R-:W0:Y:S01]  /*0830*/  F2I.F64.TRUNC R55, UR10 ;  /* 0x0000000a00377d11 */ /* 0x000e22000830d100 */
[C---:B------:R-:W-:Y:S01]  /*0840*/  LEA R28, P2, R57.reuse, R32, 0x3 ;  /* 0x00000020391c7211 */ /* 0x040fe200078418ff */
[--C-:B-----5:R-:W-:Y:S01]  /*0850*/  IMAD.WIDE.U32 R34, R57, 0x8, R24.reuse ;  /* 0x0000000839227825 */ /* 0x120fe200078e0018 */
[----:B------:R-:W-:Y:S02]  /*0860*/  ISETP.EQ.AND P3, PT, R53, 0x1, !P0 ;  /* 0x000000013500780c */ /* 0x000fe40004762270 */
[C---:B------:R-:W-:Y:S01]  /*0870*/  ISETP.EQ.AND P0, PT, R51.reuse, RZ, !P1 ;  /* 0x000000ff3300720c */ /* 0x040fe20004f02270 */
[C---:B------:R-:W-:Y:S01]  /*0880*/  IMAD.WIDE R24, R51.reuse, 0x4000, R24 ;  /* 0x0000400033187825 */ /* 0x040fe200078e0218 */
[----:B------:R-:W-:Y:S01]  /*0890*/  P2R R46, PR, RZ, 0x8 ;  /* 0x00000008ff2e7803 */ /* 0x000fe20000000000 */
[----:B---3--:R-:W1:Y:S01]  /*08a0*/  F2I.F64.TRUNC R52, UR12 ;  /* 0x0000000c00347d11 */ /* 0x008e62000830d100 */
[----:B------:R-:W-:Y:S01]  /*08b0*/  P2R R47, PR, RZ, 0x1 ;  /* 0x00000001ff2f7803 */ /* 0x000fe20000000000 */
[----:B------:R-:W-:-:S04]  /*08c0*/  IMAD.WIDE.U32 R16, R51, 0x4000, R16 ;  /* 0x0000400033107825 */ /* 0x000fc800078e0010 */
[C---:B------:R-:W-:Y:S02]  /*08d0*/  IMAD.WIDE.U32 R22, R51.reuse, 0x4000, R34 ;  /* 0x0000400033167825 */ /* 0x040fe400078e0022 */
[----:B------:R-:W3:Y:S01]  /*08e0*/  F2I.F64.TRUNC R49, UR14 ;  /* 0x0000000e00317d11 */ /* 0x000ee2000830d100 */
[C---:B----4-:R-:W-:Y:S01]  /*08f0*/  DMUL R40, R26.reuse, 3 ;  /* 0x400800001a287828 */ /* 0x050fe20000000000 */
[----:B------:R-:W-:Y:S01]  /*0900*/  IMAD.WIDE.U32 R18, R51, 0x4000, R30 ;  /* 0x0000400033127825 */ /* 0x000fe200078e001e */
[C---:B------:R-:W-:Y:S02]  /*0910*/  DADD R38, R26.reuse, R26 ;  /* 0x000000001a267229 */ /* 0x040fe4000000001a */
[C---:B------:R-:W-:Y:S01]  /*0920*/  DMUL R36, R26.reuse, -2 ;  /* 0xc00000001a247828 */ /* 0x040fe20000000000 */
[----:B------:R-:W-:Y:S01]  /*0930*/  IMAD.WIDE.U32 R16, R57, 0x8, R16 ;  /* 0x0000000839107825 */ /* 0x000fe200078e0010 */
[----:B------:R-:W-:-:S03]  /*0940*/  DMUL R26, R26, -4 ;  /* 0xc01000001a1a7828 */ /* 0x000fc60000000000 */
[----:B012---:R-:W-:-:S08]  /*0950*/  IMAD.X R29, RZ, RZ, R33, P2 ;  /* 0x000000ffff1d7224 */ /* 0x007fd000010e0621 */
.L_x_80:
[----:B0-----:R-:W-:Y:S01]  /*0960*/  MOV R6, 0x8 ;  /* 0x0000000800067802 */ /* 0x001fe20000000f00 */
[----:B------:R-:W-:Y:S01]  /*0970*/  IMAD.MOV.U32 R5, RZ, RZ, RZ ;  /* 0x000000ffff057224 */ /* 0x000fe200078e00ff */
[----:B------:R-:W-:-:S04]  /*0980*/  MOV R4, 0x10 ;  /* 0x0000001000047802 */ /* 0x000fc80000000f00 */
[----:B------:R-:W0:Y:S03]  /*0990*/  LDC.64 R6, c[0x4][R6] ;  /* 0x0100000006067b82 */ /* 0x000e260000000a00 */
[----:B------:R-:W-:-:S07]  /*09a0*/  LEPC R20, `(.L_x_2) ;  /* 0x000000001014794e */ /* 0x000fce0000000000 */
[----:B0--3--:R-:W-:Y:S05]  /*09b0*/  CALL.ABS.NOINC R6 ;  /* 0x0000000006007343 */ /* 0x009fea0003c00000 */
.L_x_2:
[----:B------:R-:W-:Y:S01]  /*09c0*/  ISETP.NE.AND P0, PT, R57, 0x7ff, PT ;  /* 0x000007ff3900780c */ /* 0x000fe20003f05270 */
[----:B------:R-:W-:Y:S02]  /*09d0*/  IMAD.MOV.U32 R42, RZ, RZ, R4 ;  /* 0x000000ffff2a7224 */ /* 0x000fe400078e0004 */
[----:B------:R-:W-:Y:S01]  /*09e0*/  IMAD.MOV.U32 R43, RZ, RZ, R5 ;  /* 0x000000ffff2b7224 */ /* 0x000fe200078e0005 */
[----:B------:R-:W-:-:S09]  /*09f0*/  P2R R0, PR, RZ, 0x1 ;  /* 0x00000001ff007803 */ /* 0x000fd20000000000 */
[----:B------:R-:W-:Y:S05]  /*0a00*/  @!P0 BRA `(.L_x_3) ;  /* 0x00000014002c8947 */ /* 0x000fea0003800000 */
[----:B------:R-:W-:-:S13]  /*0a10*/  ISETP.NE.AND P0, PT, R57, RZ, PT ;  /* 0x000000ff3900720c */ /* 0x000fda0003f05270 */
[----:B------:R-:W-:Y:S05]  /*0a20*/  @P0 BRA `(.L_x_4) ;  /* 0x0000000800340947 */ /* 0x000fea0003800000 */
[----:B------:R-:W-:-:S13]  /*0a30*/  ISETP.NE.AND P0, PT, R51, RZ, PT ;  /* 0x000000ff3300720c */ /* 0x000fda0003f05270 */
[----:B------:R-:W-:Y:S05]  /*0a40*/  @P0 BRA `(.L_x_5) ;  /* 0x0000000400180947 */ /* 0x000fea0003800000 */
[----:B------:R-:W-:Y:S01]  /*0a50*/  MOV R8, 0x0 ;  /* 0x0000000000087802 */ /* 0x000fe20000000f00 */
[----:B------:R-:W0:Y:S01]  /*0a60*/  LDCU.64 UR4, c[0x4][0x10] ;  /* 0x01000200ff0477ac */ /* 0x000e220008000a00 */
[----:B------:R-:W-:Y:S02]  /*0a70*/  ISETP.GE.AND P0, PT, R52, 0x1, PT ;  /* 0x000000013400780c */ /* 0x000fe40003f06270 */
[----:B------:R-:W-:Y:S02]  /*0a80*/  CS2R R6, SRZ ;  /* 0x0000000000067805 */ /* 0x000fe4000001ff00 */
[----:B------:R-:W1:Y:S01]  /*0a90*/  LDC.64 R8, c[0x4][R8] ;  /* 0x0100000008087b82 */ /* 0x000e620000000a00 */
[----:B------:R-:W-:Y:S02]  /*0aa0*/  P2R R0, PR, RZ, 0x1 ;  /* 0x00000001ff007803 */ /* 0x000fe40000000000 */
[----:B0-----:R-:W-:Y:S01]  /*0ab0*/  MOV R4, UR4 ;  /* 0x0000000400047c02 */ /* 0x001fe20008000f00 */
[----:B------:R-:W-:-:S07]  /*0ac0*/  IMAD.U32 R5, RZ, RZ, UR5 ;  /* 0x00000005ff057e24 */ /* 0x000fce000f8e00ff */
[----:B------:R-:W-:-:S07]  /*0ad0*/  LEPC R20, `(.L_x_6) ;  /* 0x000000001014794e */ /* 0x000fce0000000000 */
[----:B-1----:R-:W-:Y:S05]  /*0ae0*/  CALL.ABS.NOINC R8 ;  /* 0x0000000008007343 */ /* 0x002fea0003c00000 */
.L_x_6:
[----:B------:R-:W-:-:S13]  /*0af0*/  ISETP.GE.AND P6, PT, R52, 0x1, PT ;  /* 0x000000013400780c */ /* 0x000fda0003fc6270 */
[----:B------:R-:W-:Y:S05]  /*0b00*/  @!P6 BRA `(.L_x_7) ;  /* 0x000000000044e947 */ /* 0x000fea0003800000 */
[----:B------:R-:W-:Y:S01]  /*0b10*/  ISETP.GE.AND P0, PT, R49, 0x1, PT ;  /* 0x000000013100780c */ /* 0x000fe20003f06270 */
[----:B------:R-:W0:-:S12]  /*0b20*/  I2F.F64.U32 R6, R52 ;  /* 0x0000003400067312 */ /* 0x000e180000201800 */
[----:B------:R-:W-:Y:S01]  /*0b30*/  @P0 IMAD.IADD R0, R52, 0x1, R49 ;  /* 0x0000000134000824 */ /* 0x000fe200078e0231 */
[----:B------:R1:W-:Y:S01]  /*0b40*/  @P0 ST.E.64 desc[UR36][R42.64+0x8], R26 ;  /* 0x0000081a2a000985 */ /* 0x0003e2000c101b24 */
[C---:B0-----:R-:W-:Y:S02]  /*0b50*/  DMUL R8, R38.reuse, R6 ;  /* 0x0000000626087228 */ /* 0x041fe40000000000 */
[----:B------:R-:W0:Y:S01]  /*0b60*/  @P0 I2F.F64.U32 R4, R0 ;  /* 0x0000000000040312 */ /* 0x000e220000201800 */
[----:B------:R1:W-:Y:S01]  /*0b70*/  @!P0 ST.E.64 desc[UR36][R42.64+0x8], R36 ;  /* 0x000008242a008985 */ /* 0x0003e2000c101b24 */
[----:B------:R-:W-:Y:S01]  /*0b80*/  @P0 IMAD.MOV.U32 R6, RZ, RZ, R26 ;  /* 0x000000ffff060224 */ /* 0x000fe200078e001a */
[----:B------:R-:W-:Y:S01]  /*0b90*/  @P0 MOV R7, R27 ;  /* 0x0000001b00070202 */ /* 0x000fe20000000f00 */
[----:B------:R-:W-:Y:S01]  /*0ba0*/  @!P0 IMAD.MOV.U32 R6, RZ, RZ, R36 ;  /* 0x000000ffff068224 */ /* 0x000fe200078e0024 */
[----:B------:R-:W-:Y:S01]  /*0bb0*/  @!P0 MOV R7, R37 ;  /* 0x0000002500078202 */ /* 0x000fe20000000f00 */
[----:B0-----:R-:W-:-:S07]  /*0bc0*/  @P0 DMUL R4, R38, R4 ;  /* 0x0000000426040228 */ /* 0x001fce0000000000 */
[----:B------:R1:W-:Y:S04]  /*0bd0*/  @P0 ST.E.64 desc[UR36][R42.64], R4 ;  /* 0x000000042a000985 */ /* 0x0003e8000c101b24 */
[----:B------:R1:W-:Y:S01]  /*0be0*/  @!P0 ST.E.64 desc[UR36][R42.64], R8 ;  /* 0x000000082a008985 */ /* 0x0003e2000c101b24 */
[----:B------:R-:W-:Y:S02]  /*0bf0*/  @!P0 IMAD.MOV.U32 R4, RZ, RZ, R8 ;  /* 0x000000ffff048224 */ /* 0x000fe400078e0008 */
[----:B------:R-:W-:Y:S01]  /*0c00*/  @!P0 IMAD.MOV.U32 R5, RZ, RZ, R9 ;  /* 0x000000ffff058224 */ /* 0x000fe200078e0009 */
[----:B------:R-:W-:Y:S06]  /*0c10*/  BRA `(.L_x_8) ;  /* 0x0000000000347947 */ /* 0x000fec0003800000 */
.L_x_7:
[----:B------:R-:W0:Y:S01]  /*0c20*/  I2F.F64.U32 R4, R49 ;  /* 0x0000003100047312 */ /* 0x000e220000201800 */
[----:B------:R-:W-:-:S13]  /*0c30*/  ISETP.GE.AND P0, PT, R49, 0x1, PT ;  /* 0x000000013100780c */ /* 0x000fda0003f06270 */
[----:B------:R2:W-:Y:S01]  /*0c40*/  @P0 ST.E.64 desc[UR36][R42.64+0x8], R36 ;  /* 0x000008242a000985 */ /* 0x0005e2000c101b24 */
[----:B0-----:R-:W-:Y:S01]  /*0c50*/  DMUL R8, R38, R4 ;  /* 0x0000000426087228 */ /* 0x001fe20000000000 */
[----:B------:R-:W-:Y:S02]  /*0c60*/  @P0 IMAD.MOV.U32 R6, RZ, RZ, R36 ;  /* 0x000000ffff060224 */ /* 0x000fe400078e0024 */
[----:B------:R2:W-:Y:S01]  /*0c70*/  @!P0 ST.E.64 desc[UR36][R42.64+0x8], RZ ;  /* 0x000008ff2a008985 */ /* 0x0005e2000c101b24 */
[----:B------:R-:W-:Y:S01]  /*0c80*/  @P0 IMAD.MOV.U32 R7, RZ, RZ, R37 ;  /* 0x000000ffff070224 */ /* 0x000fe200078e0025 */
[----:B------:R-:W-:Y:S02]  /*0c90*/  @!P0 CS2R R6, SRZ ;  /* 0x0000000000068805 */ /* 0x000fe4000001ff00 */
[----:B------:R2:W-:Y:S03]  /*0ca0*/  @P0 ST.E.64 desc[UR36][R42.64], R8 ;  /* 0x000000082a000985 */ /* 0x0005e6000c101b24 */
[----:B------:R-:W-:Y:S01]  /*0cb0*/  @P0 IMAD.MOV.U32 R4, RZ, RZ, R8 ;  /* 0x000000ffff040224 */ /* 0x000fe200078e0008 */
[----:B------:R2:W-:Y:S01]  /*0cc0*/  @!P0 ST.E.64 desc[UR36][R42.64], RZ ;  /* 0x000000ff2a008985 */ /* 0x0005e2000c101b24 */
[----:B------:R-:W-:-:S02]  /*0cd0*/  @P0 MOV R5, R9 ;  /* 0x0000000900050202 */ /* 0x000fc40000000f00 */
[----:B------:R-:W-:-:S07]  /*0ce0*/  @!P0 CS2R R4, SRZ ;  /* 0x0000000000048805 */ /* 0x000fce000001ff00 */
.L_x_8:
[----:B------:R-:W0:Y:S01]  /*0cf0*/  LDC.64 R20, c[0x0][0x398] ;  /* 0x0000e600ff147b82 */ /* 0x000e220000000a00 */
[----:B------:R-:W-:Y:S01]  /*0d00*/  DADD R6, R38, -R6 ;  /* 0x0000000026067229 */ /* 0x000fe20000000806 */
[----:B-12---:R-:W-:Y:S01]  /*0d10*/  IMAD.MOV.U32 R8, RZ, RZ, 0x1 ;  /* 0x00000001ff087424 */ /* 0x006fe200078e00ff */
[----:B------:R-:W1:Y:S01]  /*0d20*/  LDCU.64 UR4, c[0x3][0x38] ;  /* 0x00c00700ff0477ac */ /* 0x000e620008000a00 */
[----:B0-----:R-:W2:Y:S04]  /*0d30*/  LDG.E.64 R14, desc[UR36][R20.64] ;  /* 0x00000024140e7981 */ /* 0x001ea8000c1e1b00 */
[----:B------:R-:W2:Y:S01]  /*0d40*/  LDG.E.64 R12, desc[UR36][R20.64+0x8] ;  /* 0x00000824140c7981 */ /* 0x000ea2000c1e1b00 */
[----:B------:R-:W0:Y:S02]  /*0d50*/  MUFU.RCP64H R9, R7 ;  /* 0x0000000700097308 */ /* 0x000e240000001800 */
[----:B0-----:R-:W-:-:S08]  /*0d60*/  DFMA R10, -R6, R8, 1 ;  /* 0x3ff00000060a742b */ /* 0x001fd00000000108 */
[----:B------:R-:W-:-:S08]  /*0d70*/  DFMA R10, R10, R10, R10 ;  /* 0x0000000a0a0a722b */ /* 0x000fd0000000000a */
[----:B------:R-:W-:Y:S02]  /*0d80*/  DFMA R10, R8, R10, R8 ;  /* 0x0000000a080a722b */ /* 0x000fe40000000008 */
[----:B--2---:R-:W-:-:S06]  /*0d90*/  DADD R8, R14, R12 ;  /* 0x000000000e087229 */ /* 0x004fcc000000000c */
[----:B------:R-:W-:Y:S02]  /*0da0*/  DFMA R12, -R6, R10, 1 ;  /* 0x3ff00000060c742b */ /* 0x000fe4000000010a */
[----:B-1----:R-:W-:-:S06]  /*0db0*/  DFMA R8, R8, UR4, R4 ;  /* 0x0000000408087c2b */ /* 0x002fcc0008000004 */
[----:B------:R-:W-:-:S08]  /*0dc0*/  DFMA R12, R10, R12, R10 ;  /* 0x0000000c0a0c722b */ /* 0x000fd0000000000a */
[----:B------:R-:W-:Y:S01]  /*0dd0*/  DMUL R4, R8, R12 ;  /* 0x0000000c08047228 */ /* 0x000fe20000000000 */
[----:B------:R-:W-:-:S07]  /*0de0*/  FSETP.GEU.AND P1, PT, |R9|, 6.5827683646048100446e-37, PT ;  /* 0x036000000900780b */ /* 0x000fce0003f2e200 */
[----:B------:R-:W-:-:S08]  /*0df0*/  DFMA R10, -R6, R4, R8 ;  /* 0x00000004060a722b */ /* 0x000fd00000000108 */
[----:B------:R-:W-:-:S10]  /*0e00*/  DFMA R4, R12, R10, R4 ;  /* 0x0000000a0c04722b */ /* 0x000fd40000000004 */
[----:B------:R-:W-:-:S05]  /*0e10*/  FFMA R0, RZ, R7, R5 ;  /* 0x00000007ff007223 */ /* 0x000fca0000000005 */
[----:B------:R-:W-:-:S13]  /*0e20*/  FSETP.GT.AND P0, PT, |R0|, 1.469367938527859385e-39, PT ;  /* 0x001000000000780b */ /* 0x000fda0003f04200 */
[----:B------:R-:W-:Y:S05]  /*0e30*/  @P0 BRA P1, `(.L_x_9) ;  /* 0x0000000000100947 */ /* 0x000fea0000800000 */
[----:B------:R-:W-:-:S07]  /*0e40*/  MOV R0, 0xe60 ;  /* 0x00000e6000007802 */ /* 0x000fce0000000f00 */
[----:B------:R-:W-:Y:S05]  /*0e50*/  CALL.REL.NOINC `($__internal_0_$__cuda_sm20_div_rn_f64_full) ;  /* 0x0000004000a07944 */ /* 0x000fea0003c00000 */
[----:B------:R-:W-:Y:S02]  /*0e60*/  IMAD.MOV.U32 R4, RZ, RZ, R8 ;  /* 0x000000ffff047224 */ /* 0x000fe400078e0008 */
[----:B------:R-:W-:-:S07]  /*0e70*/  IMAD.MOV.U32 R5, RZ, RZ, R9 ;  /* 0x000000ffff057224 */ /* 0x000fce00078e0009 */
.L_x_9:
[----:B------:R-:W0:Y:S02]  /*0e80*/  LDC.64 R6, c[0x0][0x390] ;  /* 0x0000e400ff067b82 */ /* 0x000e240000000a00 */
[----:B0-----:R0:W-:Y:S01]  /*0e90*/  STG.E.64 desc[UR36][R6.64], R4 ;  /* 0x0000000406007986 */ /* 0x0011e2000c101b24 */
[----:B------:R-:W-:Y:S05]  /*0ea0*/  BRA `(.L_x_10) ;  /* 0x00000018003c7947 */ /* 0x000fea0003800000 */
.L_x_5:
[----:B------:R-:W0:Y:S02]  /*0eb0*/  LDCU.64 UR4, c[0x3][0x10] ;  /* 0x00c00200ff0477ac */ /* 0x000e240008000a00 */
[----:B0-----:R-:W-:-:S14]  /*0ec0*/  DSETP.LT.AND P0, PT, RZ, UR4, PT ;  /* 0x00000004ff007e2a */ /* 0x001fdc000bf01000 */
[----:B------:R-:W-:Y:S05]  /*0ed0*/  @!P0 BRA `(.L_x_11) ;  /* 0x0000000000888947 */ /* 0x000fea0003800000 */
[----:B------:R-:W-:Y:S01]  /*0ee0*/  DMUL R4, R38, UR4 ;  /* 0x0000000426047c28 */ /* 0x000fe20008000000 */
[----:B------:R-:W-:Y:S01]  /*0ef0*/  ST.E.64 desc[UR36][R42.64+0x8], R36 ;  /* 0x000008242a007985 */ /* 0x000fe2000c101b24 */
[----:B------:R-:W-:Y:S01]  /*0f00*/  IMAD.WIDE R58, R50, 0x4000, R24 ;  /* 0x00004000323a7825 */ /* 0x000fe200078e0218 */
[----:B------:R-:W-:Y:S01]  /*0f10*/  DADD R6, R40, -R36 ;  /* 0x0000000028067229 */ /* 0x000fe20000000824 */
[----:B------:R-:W-:Y:S01]  /*0f20*/  MOV R8, 0x1 ;  /* 0x0000000100087802 */ /* 0x000fe20000000f00 */
[----:B------:R-:W0:Y:S02]  /*0f30*/  LDCU.64 UR4, c[0x3][0x38] ;  /* 0x00c00700ff0477ac */ /* 0x000e240008000a00 */
[----:B------:R1:W-:Y:S04]  /*0f40*/  ST.E.64 desc[UR36][R42.64], R4 ;  /* 0x000000042a007985 */ /* 0x0003e8000c101b24 */
[----:B------:R-:W2:Y:S04]  /*0f50*/  LDG.E.64 R20, desc[UR36][R24.64] ;  /* 0x0000002418147981 */ /* 0x000ea8000c1e1b00 */
[----:B------:R-:W2:Y:S04]  /*0f60*/  LDG.E.64 R14, desc[UR36][R24.64+0x8] ;  /* 0x00000824180e7981 */ /* 0x000ea8000c1e1b00 */
[----:B------:R-:W3:Y:S01]  /*0f70*/  LDG.E.64 R12, desc[UR36][R58.64] ;  /* 0x000000243a0c7981 */ /* 0x000ee2000c1e1b00 */
[----:B------:R-:W4:Y:S01]  /*0f80*/  MUFU.RCP64H R9, R7 ;  /* 0x0000000700097308 */ /* 0x000f220000001800 */
[----:B------:R-:W-:Y:S01]  /*0f90*/  BSSY.RECONVERGENT B1, `(.L_x_12) ;  /* 0x0000014000017945 */ /* 0x000fe20003800200 */
[----:B----4-:R-:W-:-:S08]  /*0fa0*/  DFMA R10, -R6, R8, 1 ;  /* 0x3ff00000060a742b */ /* 0x010fd00000000108 */
[----:B------:R-:W-:-:S08]  /*0fb0*/  DFMA R10, R10, R10, R10 ;  /* 0x0000000a0a0a722b */ /* 0x000fd0000000000a */
[----:B------:R-:W-:Y:S02]  /*0fc0*/  DFMA R10, R8, R10, R8 ;  /* 0x0000000a080a722b */ /* 0x000fe40000000008 */
[----:B--2---:R-:W-:-:S08]  /*0fd0*/  DADD R14, R20, R14 ;  /* 0x00000000140e7229 */ /* 0x004fd0000000000e */
[----:B---3--:R-:W-:Y:S02]  /*0fe0*/  DADD R8, R14, R12 ;  /* 0x000000000e087229 */ /* 0x008fe4000000000c */
[----:B------:R-:W-:-:S06]  /*0ff0*/  DFMA R12, -R6, R10, 1 ;  /* 0x3ff00000060c742b */ /* 0x000fcc000000010a */
[----:B0-----:R-:W-:Y:S02]  /*1000*/  DFMA R8, R8, UR4, R4 ;  /* 0x0000000408087c2b */ /* 0x001fe40008000004 */
[----:B------:R-:W-:-:S08]  /*1010*/  DFMA R12, R10, R12, R10 ;  /* 0x0000000c0a0c722b */ /* 0x000fd0000000000a */
[----:B-1----:R-:W-:Y:S01]  /*1020*/  DMUL R4, R8, R12 ;  /* 0x0000000c08047228 */ /* 0x002fe20000000000 */
        /* <DEDUP_REMOVED lines=10> */
.L_x_13:
[----:B------:R-:W-:Y:S05]  /*10d0*/  BSYNC.RECONVERGENT B1 ;  /* 0x0000000000017941 */ /* 0x000fea0003800200 */
.L_x_12:
[----:B------:R0:W-:Y:S01]  /*10e0*/  STG.E.64 desc[UR36][R32.64], R4 ;  /* 0x0000000420007986 */ /* 0x0001e2000c101b24 */
[----:B------:R-:W-:Y:S05]  /*10f0*/  BRA `(.L_x_10) ;  /* 0x0000001400a87947 */ /* 0x000fea0003800000 */
.L_x_11:
[----:B------:R-:W2:Y:S01]  /*1100*/  LDG.E.64 R12, desc[UR36][R24.64] ;  /* 0x00000024180c7981 */ /* 0x000ea2000c1e1b00 */
[----:B------:R-:W-:-:S03]  /*1110*/  IMAD.WIDE R14, R50, 0x4000, R24 ;  /* 0x00004000320e7825 */ /* 0x000fc600078e0218 */
[----:B------:R-:W2:Y:S01]  /*1120*/  LDG.E.64 R4, desc[UR36][R24.64+0x8] ;  /* 0x0000082418047981 */ /* 0x000ea2000c1e1b00 */
[----:B------:R-:W0:Y:S01]  /*1130*/  MUFU.RCP64H R9, R41 ;  /* 0x0000002900097308 */ /* 0x000e220000001800 */
[----:B------:R-:W-:Y:S01]  /*1140*/  IMAD.MOV.U32 R8, RZ, RZ, 0x1 ;  /* 0x00000001ff087424 */ /* 0x000fe200078e00ff */
[----:B------:R-:W1:Y:S01]  /*1150*/  LDCU.64 UR4, c[0x3][0x38] ;  /* 0x00c00700ff0477ac */ /* 0x000e620008000a00 */
[----:B------:R-:W3:Y:S01]  /*1160*/  LDG.E.64 R6, desc[UR36][R14.64] ;  /* 0x000000240e067981 */ /* 0x000ee2000c1e1b00 */
[----:B------:R-:W-:Y:S03]  /*1170*/  BSSY.RECONVERGENT B1, `(.L_x_14) ;  /* 0x0000016000017945 */ /* 0x000fe60003800200 */
[----:B0-----:R-:W-:-:S08]  /*1180*/  DFMA R10, -R40, R8, 1 ;  /* 0x3ff00000280a742b */ /* 0x001fd00000000108 */
[----:B------:R-:W-:-:S08]  /*1190*/  DFMA R10, R10, R10, R10 ;  /* 0x0000000a0a0a722b */ /* 0x000fd0000000000a */
[----:B------:R-:W-:Y:S02]  /*11a0*/  DFMA R10, R8, R10, R8 ;  /* 0x0000000a080a722b */ /* 0x000fe40000000008 */
[----:B--2---:R-:W-:-:S08]  /*11b0*/  DADD R4, R12, R4 ;  /* 0x000000000c047229 */ /* 0x004fd00000000004 */
[----:B---3--:R-:W-:Y:S02]  /*11c0*/  DADD R4, R4, R6 ;  /* 0x0000000004047229 */ /* 0x008fe40000000006 */
[----:B------:R-:W-:-:S06]  /*11d0*/  DFMA R6, -R40, R10, 1 ;  /* 0x3ff000002806742b */ /* 0x000fcc000000010a */
[----:B-1----:R-:W-:Y:S02]  /*11e0*/  DMUL R8, R4, UR4 ;  /* 0x0000000404087c28 */ /* 0x002fe40008000000 */
        /* <DEDUP_REMOVED lines=8> */
[----:B------:R-:W-:Y:S01]  /*1270*/  MOV R6, R40 ;  /* 0x0000002800067202 */ /* 0x000fe20000000f00 */
[----:B------:R-:W-:Y:S01]  /*1280*/  IMAD.MOV.U32 R7, RZ, RZ, R41 ;  /* 0x000000ffff077224 */ /* 0x000fe200078e0029 */
[----:B------:R-:W-:-:S07]  /*1290*/  MOV R0, 0x12b0 ;  /* 0x000012b000007802 */ /* 0x000fce0000000f00 */
[----:B------:R-:W-:Y:S05]  /*12a0*/  CALL.REL.NOINC `($__internal_0_$__cuda_sm20_div_rn_f64_full) ;  /* 0x0000003c008c7944 */ /* 0x000fea0003c00000 */
[----:B------:R-:W-:Y:S02]  /*12b0*/  IMAD.MOV.U32 R4, RZ, RZ, R8 ;  /* 0x000000ffff047224 */ /* 0x000fe400078e0008 */
[----:B------:R-:W-:-:S07]  /*12c0*/  IMAD.MOV.U32 R5, RZ, RZ, R9 ;  /* 0x000000ffff057224 */ /* 0x000fce00078e0009 */
.L_x_15:
[----:B------:R-:W-:Y:S05]  /*12d0*/  BSYNC.RECONVERGENT B1 ;  /* 0x0000000000017941 */ /* 0x000fea0003800200 */
.L_x_14:
[----:B------:R0:W-:Y:S01]  /*12e0*/  STG.E.64 desc[UR36][R32.64], R4 ;  /* 0x0000000420007986 */ /* 0x0001e2000c101b24 */
[----:B------:R-:W-:Y:S05]  /*12f0*/  BRA `(.L_x_10) ;  /* 0x0000001400287947 */ /* 0x000fea0003800000 */
.L_x_4:
[----:B------:R-:W-:Y:S01]  /*1300*/  ISETP.NE.AND P0, PT, R50, -0x1, PT ;  /* 0xffffffff3200780c */ /* 0x000fe20003f05270 */
[----:B------:R-:W-:-:S03]  /*1310*/  DADD R4, R40, -R36 ;  /* 0x0000000028047229 */ /* 0x000fc60000000824 */
[----:B------:R-:W-:-:S13]  /*1320*/  ISETP.NE.OR P0, PT, R51, RZ, P0 ;  /* 0x000000ff3300720c */ /* 0x000fda0000705670 */
[----:B------:R-:W-:Y:S05]  /*1330*/  @P0 BRA `(.L_x_16) ;  /* 0x0000000400100947 */ /* 0x000fea0003800000 */
[----:B------:R-:W0:Y:S02]  /*1340*/  LDCU.64 UR4, c[0x3][0x18] ;  /* 0x00c00300ff0477ac */ /* 0x000e240008000a00 */
[----:B0-----:R-:W-:-:S14]  /*1350*/  DSETP.LT.AND P0, PT, RZ, UR4, PT ;  /* 0x00000004ff007e2a */ /* 0x001fdc000bf01000 */
[----:B------:R-:W-:Y:S05]  /*1360*/  @!P0 BRA `(.L_x_17) ;  /* 0x0000000000888947 */ /* 0x000fea0003800000 */
[----:B------:R-:W-:Y:S01]  /*1370*/  DMUL R6, R38, UR4 ;  /* 0x0000000426067c28 */ /* 0x000fe20008000000 */
[----:B------:R-:W-:Y:S01]  /*1380*/  ST.E.64 desc[UR36][R42.64+0x8], R36 ;  /* 0x000008242a007985 */ /* 0x000fe2000c101b24 */
[----:B------:R-:W0:Y:S01]  /*1390*/  MUFU.RCP64H R9, R5 ;  /* 0x0000000500097308 */ /* 0x000e220000001800 */
[----:B------:R-:W-:Y:S01]  /*13a0*/  MOV R8, 0x1 ;  /* 0x0000000100087802 */ /* 0x000fe20000000f00 */
[----:B------:R-:W1:Y:S03]  /*13b0*/  LDCU.64 UR4, c[0x3][0x38] ;  /* 0x00c00700ff0477ac */ /* 0x000e660008000a00 */
[----:B------:R1:W-:Y:S04]  /*13c0*/  ST.E.64 desc[UR36][R42.64], R6 ;  /* 0x000000062a007985 */ /* 0x0003e8000c101b24 */
[----:B------:R-:W2:Y:S04]  /*13d0*/  LDG.E.64 R20, desc[UR36][R34.64] ;  /* 0x0000002422147981 */ /* 0x000ea8000c1e1b00 */
[----:B------:R-:W2:Y:S04]  /*13e0*/  LDG.E.64 R14, desc[UR36][R34.64+0x8] ;  /* 0x00000824220e7981 */ /* 0x000ea8000c1e1b00 */
[----:B------:R-:W3:Y:S01]  /*13f0*/  LDG.E.64 R12, desc[UR36][R34.64+-0x8] ;  /* 0xfffff824220c7981 */ /* 0x000ee2000c1e1b00 */
[----:B0-----:R-:W-:Y:S01]  /*1400*/  DFMA R10, -R4, R8, 1 ;  /* 0x3ff00000040a742b */ /* 0x001fe20000000108 */
[----:B------:R-:W-:Y:S07]  /*1410*/  BSSY.RECONVERGENT B1, `(.L_x_18) ;  /* 0x0000015000017945 */ /* 0x000fee0003800200 */
[----:B------:R-:W-:-:S08]  /*1420*/  DFMA R10, R10, R10, R10 ;  /* 0x0000000a0a0a722b */ /* 0x000fd0000000000a */
[----:B------:R-:W-:-:S08]  /*1430*/  DFMA R10, R8, R10, R8 ;  /* 0x0000000a080a722b */ /* 0x000fd00000000008 */
[----:B------:R-:W-:-:S08]  /*1440*/  DFMA R8, -R4, R10, 1 ;  /* 0x3ff000000408742b */ /* 0x000fd0000000010a */
[----:B------:R-:W-:Y:S02]  /*1450*/  DFMA R8, R10, R8, R10 ;  /* 0x000000080a08722b */ /* 0x000fe4000000000a */
[----:B--2---:R-:W-:-:S08]  /*1460*/  DADD R14, R20, R14 ;  /* 0x00000000140e7229 */ /* 0x004fd0000000000e */
[----:B---3--:R-:W-:-:S08]  /*1470*/  DADD R12, R14, R12 ;  /* 0x000000000e0c7229 */ /* 0x008fd0000000000c */
[----:B-1----:R-:W-:-:S08]  /*1480*/  DFMA R6, R12, UR4, R6 ;  /* 0x000000040c067c2b */ /* 0x002fd00008000006 */
[----:B------:R-:W-:Y:S02]  /*1490*/  DMUL R12, R8, R6 ;  /* 0x00000006080c7228 */ /* 0x000fe40000000000 */
[----:B------:R-:W-:-:S06]  /*14a0*/  FSETP.GEU.AND P1, PT, |R7|, 6.5827683646048100446e-37, PT ;  /* 0x036000000700780b */ /* 0x000fcc0003f2e200 */
[----:B------:R-:W-:-:S08]  /*14b0*/  DFMA R10, -R4, R12, R6 ;  /* 0x0000000c040a722b */ /* 0x000fd00000000106 */
[----:B------:R-:W-:-:S10]  /*14c0*/  DFMA R8, R8, R10, R12 ;  /* 0x0000000a0808722b */ /* 0x000fd4000000000c */
[----:B------:R-:W-:-:S05]  /*14d0*/  FFMA R0, RZ, R5, R9 ;  /* 0x00000005ff007223 */ /* 0x000fca0000000009 */
[----:B------:R-:W-:-:S13]  /*14e0*/  FSETP.GT.AND P0, PT, |R0|, 1.469367938527859385e-39, PT ;  /* 0x001000000000780b */ /* 0x000fda0003f04200 */
[----:B------:R-:W-:Y:S05]  /*14f0*/  @P0 BRA P1, `(.L_x_19) ;  /* 0x0000000000180947 */ /* 0x000fea0000800000 */
[----:B------:R-:W-:Y:S01]  /*1500*/  IMAD.MOV.U32 R8, RZ, RZ, R6 ;  /* 0x000000ffff087224 */ /* 0x000fe200078e0006 */
[----:B------:R-:W-:Y:S01]  /*1510*/  MOV R0, 0x1560 ;  /* 0x0000156000007802 */ /* 0x000fe20000000f00 */
[----:B------:R-:W-:Y:S01]  /*1520*/  IMAD.MOV.U32 R9, RZ, RZ, R7 ;  /* 0x000000ffff097224 */ /* 0x000fe200078e0007 */
[----:B------:R-:W-:Y:S01]  /*1530*/  MOV R7, R5 ;  /* 0x0000000500077202 */ /* 0x000fe20000000f00 */
[----:B------:R-:W-:-:S07]  /*1540*/  IMAD.MOV.U32 R6, RZ, RZ, R4 ;  /* 0x000000ffff067224 */ /* 0x000fce00078e0004 */
[----:B------:R-:W-:Y:S05]  /*1550*/  CALL.REL.NOINC `($__internal_0_$__cuda_sm20_div_rn_f64_full) ;  /* 0x0000003800e07944 */ /* 0x000fea0003c00000 */
.L_x_19:
[----:B------:R-:W-:Y:S05]  /*1560*/  BSYNC.RECONVERGENT B1 ;  /* 0x0000000000017941 */ /* 0x000fea0003800200 */
.L_x_18:
[----:B------:R4:W-:Y:S01]  /*1570*/  STG.E.64 desc[UR36][R30.64], R8 ;  /* 0x000000081e007986 */ /* 0x0009e2000c101b24 */
[----:B------:R-:W-:Y:S05]  /*1580*/  BRA `(.L_x_10) ;  /* 0x0000001000847947 */ /* 0x000fea0003800000 */
.L_x_17:
[----:B------:R-:W2:Y:S04]  /*1590*/  LDG.E.64 R12, desc[UR36][R34.64] ;  /* 0x00000024220c7981 */ /* 0x000ea8000c1e1b00 */
[----:B------:R-:W2:Y:S04]  /*15a0*/  LDG.E.64 R4, desc[UR36][R34.64+0x8] ;  /* 0x0000082422047981 */ /* 0x000ea8000c1e1b00 */
[----:B------:R-:W3:Y:S01]  /*15b0*/  LDG.E.64 R6, desc[UR36][R34.64+-0x8] ;  /* 0xfffff82422067981 */ /* 0x000ee2000c1e1b00 */
[----:B------:R-:W0:Y:S01]  /*15c0*/  MUFU.RCP64H R9, R41 ;  /* 0x0000002900097308 */ /* 0x000e220000001800 */
[----:B------:R-:W-:Y:S01]  /*15d0*/  IMAD.MOV.U32 R8, RZ, RZ, 0x1 ;  /* 0x00000001ff087424 */ /* 0x000fe200078e00ff */
[----:B------:R-:W1:Y:S01]  /*15e0*/  LDCU.64 UR4, c[0x3][0x38] ;  /* 0x00c00700ff0477ac */ /* 0x000e620008000a00 */
[----:B------:R-:W-:Y:S04]  /*15f0*/  BSSY.RECONVERGENT B1, `(.L_x_20) ;  /* 0x0000016000017945 */ /* 0x000fe80003800200 */
        /* <DEDUP_REMOVED lines=15> */
[----:B------:R-:W-:Y:S01]  /*16f0*/  IMAD.MOV.U32 R6, RZ, RZ, R40 ;  /* 0x000000ffff067224 */ /* 0x000fe200078e0028 */
[----:B------:R-:W-:Y:S01]  /*1700*/  MOV R0, 0x1730 ;  /* 0x0000173000007802 */ /* 0x000fe20000000f00 */
[----:B------:R-:W-:-:S07]  /*1710*/  IMAD.MOV.U32 R7, RZ, RZ, R41 ;  /* 0x000000ffff077224 */ /* 0x000fce00078e0029 */
[----:B------:R-:W-:Y:S05]  /*1720*/  CALL.REL.NOINC `($__internal_0_$__cuda_sm20_div_rn_f64_full) ;  /* 0x00000038006c7944 */ /* 0x000fea0003c00000 */
[----:B------:R-:W-:Y:S01]  /*1730*/  MOV R4, R8 ;  /* 0x0000000800047202 */ /* 0x000fe20000000f00 */
[----:B------:R-:W-:-:S07]  /*1740*/  IMAD.MOV.U32 R5, RZ, RZ, R9 ;  /* 0x000000ffff057224 */ /* 0x000fce00078e0009 */
.L_x_21:
[----:B------:R-:W-:Y:S05]  /*1750*/  BSYNC.RECONVERGENT B1 ;  /* 0x0000000000017941 */ /* 0x000fea0003800200 */
.L_x_20:
[----:B------:R3:W-:Y:S01]  /*1760*/  STG.E.64 desc[UR36][R30.64], R4 ;  /* 0x000000041e007986 */ /* 0x0007e2000c101b24 */
[----:B------:R-:W-:Y:S05]  /*1770*/  BRA `(.L_x_10) ;  /* 0x0000001000087947 */ /* 0x000fea0003800000 */
.L_x_16:
[----:B------:R-:W-:-:S13]  /*1780*/  ISETP.NE.AND P0, PT, R48, RZ, PT ;  /* 0x000000ff3000720c */ /* 0x000fda0003f05270 */
[----:B------:R-:W-:Y:S05]  /*1790*/  @!P0 BRA `(.L_x_22) ;  /* 0x0000000400388947 */ /* 0x000fea0003800000 */
[----:B------:R-:W0:Y:S02]  /*17a0*/  LDCU.64 UR4, c[0x3][0x8] ;  /* 0x00c00100ff0477ac */ /* 0x000e240008000a00 */
[----:B0-----:R-:W-:-:S14]  /*17b0*/  DSETP.LT.AND P0, PT, RZ, UR4, PT ;  /* 0x00000004ff007e2a */ /* 0x001fdc000bf01000 */
[----:B------:R-:W-:Y:S05]  /*17c0*/  @!P0 BRA `(.L_x_23) ;  /* 0x0000000000a08947 */ /* 0x000fea0003800000 */
[----:B------:R-:W-:Y:S01]  /*17d0*/  IADD3 R58, P0, PT, R34, 0x1000000, RZ ;  /* 0x01000000223a7810 */ /* 0x000fe20007f1e0ff */
[----:B------:R-:W-:Y:S01]  /*17e0*/  DMUL R6, R38, UR4 ;  /* 0x0000000426067c28 */ /* 0x000fe20008000000 */
[----:B------:R-:W-:Y:S01]  /*17f0*/  ST.E.64 desc[UR36][R42.64+0x8], R36 ;  /* 0x000008242a007985 */ /* 0x000fe2000c101b24 */
[----:B------:R-:W0:Y:S01]  /*1800*/  MUFU.RCP64H R9, R5 ;  /* 0x0000000500097308 */ /* 0x000e220000001800 */
[----:B------:R-:W-:Y:S01]  /*1810*/  IMAD.MOV.U32 R8, RZ, RZ, 0x1 ;  /* 0x00000001ff087424 */ /* 0x000fe200078e00ff */
[----:B------:R-:W1:Y:S01]  /*1820*/  LDCU.64 UR4, c[0x3][0x38] ;  /* 0x00c00700ff0477ac */ /* 0x000e620008000a00 */
[----:B------:R-:W-:Y:S02]  /*1830*/  IMAD.X R59, RZ, RZ, R35, P0 ;  /* 0x000000ffff3b7224 */ /* 0x000fe400000e0623 */
[----:B------:R2:W-:Y:S04]  /*1840*/  ST.E.64 desc[UR36][R42.64], R6 ;  /* 0x000000062a007985 */ /* 0x0005e8000c101b24 */
[----:B------:R-:W3:Y:S04]  /*1850*/  LDG.E.64 R20, desc[UR36][R58.64+-0x4000] ;  /* 0xffc000243a147981 */ /* 0x000ee8000c1e1b00 */
[----:B------:R-:W3:Y:S04]  /*1860*/  LDG.E.64 R14, desc[UR36][R58.64+-0x3ff8] ;  /* 0xffc008243a0e7981 */ /* 0x000ee8000c1e1b00 */
[----:B------:R-:W4:Y:S01]  /*1870*/  LDG.E.64 R12, desc[UR36][R58.64+-0x4008] ;  /* 0xffbff8243a0c7981 */ /* 0x000f22000c1e1b00 */
[----:B0-----:R-:W-:Y:S01]  /*1880*/  DFMA R10, -R4, R8, 1 ;  /* 0x3ff00000040a742b */ /* 0x001fe20000000108 */
[----:B------:R-:W-:Y:S07]  /*1890*/  BSSY.RECONVERGENT B1, `(.L_x_24) ;  /* 0x0000017000017945 */ /* 0x000fee0003800200 */
[----:B------:R-:W-:-:S08]  /*18a0*/  DFMA R10, R10, R10, R10 ;  /* 0x0000000a0a0a722b */ /* 0x000fd0000000000a */
[----:B------:R-:W-:-:S08]  /*18b0*/  DFMA R10, R8, R10, R8 ;  /* 0x0000000a080a722b */ /* 0x000fd00000000008 */
[----:B------:R-:W-:-:S08]  /*18c0*/  DFMA R8, -R4, R10, 1 ;  /* 0x3ff000000408742b */ /* 0x000fd0000000010a */
[----:B------:R-:W-:Y:S02]  /*18d0*/  DFMA R8, R10, R8, R10 ;  /* 0x000000080a08722b */ /* 0x000fe4000000000a */
[----:B---3--:R-:W-:-:S08]  /*18e0*/  DADD R14, R20, R14 ;  /* 0x00000000140e7229 */ /* 0x008fd0000000000e */
[----:B----4-:R-:W-:-:S08]  /*18f0*/  DADD R12, R14, R12 ;  /* 0x000000000e0c7229 */ /* 0x010fd0000000000c */
[----:B-1----:R-:W-:-:S08]  /*1900*/  DFMA R12, R12, UR4, R6 ;  /* 0x000000040c0c7c2b */ /* 0x002fd00008000006 */
[----:B------:R-:W-:Y:S02]  /*1910*/  DMUL R10, R8, R12 ;  /* 0x0000000c080a7228 */ /* 0x000fe40000000000 */
[----:B------:R-:W-:-:S06]  /*1920*/  FSETP.GEU.AND P1, PT, |R13|, 6.5827683646048100446e-37, PT ;  /* 0x036000000d00780b */ /* 0x000fcc0003f2e200 */
[----:B--2---:R-:W-:-:S08]  /*1930*/  DFMA R6, -R4, R10, R12 ;  /* 0x0000000a0406722b */ /* 0x004fd0000000010c */
[----:B------:R-:W-:-:S10]  /*1940*/  DFMA R6, R8, R6, R10 ;  /* 0x000000060806722b */ /* 0x000fd4000000000a */
[----:B------:R-:W-:-:S05]  /*1950*/  FFMA R0, RZ, R5, R7 ;  /* 0x00000005ff007223 */ /* 0x000fca0000000007 */
[----:B------:R-:W-:-:S13]  /*1960*/  FSETP.GT.AND P0, PT, |R0|, 1.469367938527859385e-39, PT ;  /* 0x001000000000780b */ /* 0x000fda0003f04200 */
[----:B------:R-:W-:Y:S05]  /*1970*/  @P0 BRA P1, `(.L_x_25) ;  /* 0x0000000000200947 */ /* 0x000fea0000800000 */
[----:B------:R-:W-:Y:S01]  /*1980*/  MOV R8, R12 ;  /* 0x0000000c00087202 */ /* 0x000fe20000000f00 */
[----:B------:R-:W-:Y:S01]  /*1990*/  IMAD.MOV.U32 R9, RZ, RZ, R13 ;  /* 0x000000ffff097224 */ /* 0x000fe200078e000d */
[----:B------:R-:W-:Y:S01]  /*19a0*/  MOV R0, 0x19e0 ;  /* 0x000019e000007802 */ /* 0x000fe20000000f00 */
[----:B------:R-:W-:Y:S02]  /*19b0*/  IMAD.MOV.U32 R6, RZ, RZ, R4 ;  /* 0x000000ffff067224 */ /* 0x000fe400078e0004 */
[----:B------:R-:W-:-:S07]  /*19c0*/  IMAD.MOV.U32 R7, RZ, RZ, R5 ;  /* 0x000000ffff077224 */ /* 0x000fce00078e0005 */
[----:B------:R-:W-:Y:S05]  /*19d0*/  CALL.REL.NOINC `($__internal_0_$__cuda_sm20_div_rn_f64_full) ;  /* 0x0000003400c07944 */ /* 0x000fea0003c00000 */
[----:B------:R-:W-:Y:S01]  /*19e0*/  MOV R6, R8 ;  /* 0x0000000800067202 */ /* 0x000fe20000000f00 */
[----:B------:R-:W-:-:S07]  /*19f0*/  IMAD.MOV.U32 R7, RZ, RZ, R9 ;  /* 0x000000ffff077224 */ /* 0x000fce00078e0009 */
.L_x_25:
[----:B------:R-:W-:Y:S05]  /*1a00*/  BSYNC.RECONVERGENT B1 ;  /* 0x0000000000017941 */ /* 0x000fea0003800200 */
.L_x_24:
[----:B------:R-:W-:-:S05]  /*1a10*/  IADD3 R4, P0, PT, R30, 0x1000000, RZ ;  /* 0x010000001e047810 */ /* 0x000fca0007f1e0ff */
[----:B------:R-:W-:-:S05]  /*1a20*/  IMAD.X R5, RZ, RZ, R31, P0 ;  /* 0x000000ffff057224 */ /* 0x000fca00000e061f */
[----:B------:R0:W-:Y:S01]  /*1a30*/  STG.E.64 desc[UR36][R4.64+-0x4000], R6 ;  /* 0xffc0000604007986 */ /* 0x0001e2000c101b24 */
[----:B------:R-:W-:Y:S05]  /*1a40*/  BRA `(.L_x_10) ;  /* 0x0000000c00547947 */ /* 0x000fea0003800000 */
.L_x_23:
[----:B------:R-:W-:Y:S01]  /*1a50*/  IADD3 R14, P0, PT, R34, 0x1000000, RZ ;  /* 0x01000000220e7810 */ /* 0x000fe20007f1e0ff */
[----:B------:R-:W0:Y:S01]  /*1a60*/  MUFU.RCP64H R9, R41 ;  /* 0x0000002900097308 */ /* 0x000e220000001800 */
[----:B------:R-:W-:Y:S01]  /*1a70*/  MOV R8, 0x1 ;  /* 0x0000000100087802 */ /* 0x000fe20000000f00 */
[----:B------:R-:W1:Y:S02]  /*1a80*/  LDCU.64 UR4, c[0x3][0x38] ;  /* 0x00c00700ff0477ac */ /* 0x000e640008000a00 */
[----:B------:R-:W-:-:S05]  /*1a90*/  IMAD.X R15, RZ, RZ, R35, P0 ;  /* 0x000000ffff0f7224 */ /* 0x000fca00000e0623 */
[----:B------:R-:W2:Y:S04]  /*1aa0*/  LDG.E.64 R12, desc[UR36][R14.64+-0x4000] ;  /* 0xffc000240e0c7981 */ /* 0x000ea8000c1e1b00 */
[----:B------:R-:W2:Y:S04]  /*1ab0*/  LDG.E.64 R4, desc[UR36][R14.64+-0x3ff8] ;  /* 0xffc008240e047981 */ /* 0x000ea8000c1e1b00 */
[----:B------:R-:W3:Y:S01]  /*1ac0*/  LDG.E.64 R6, desc[UR36][R14.64+-0x4008] ;  /* 0xffbff8240e067981 */ /* 0x000ee2000c1e1b00 */
[----:B0-----:R-:W-:Y:S01]  /*1ad0*/  DFMA R10, -R40, R8, 1 ;  /* 0x3ff00000280a742b */ /* 0x001fe20000000108 */
[----:B------:R-:W-:Y:S07]  /*1ae0*/  BSSY.RECONVERGENT B1, `(.L_x_26) ;  /* 0x0000015000017945 */ /* 0x000fee0003800200 */
[----:B------:R-:W-:-:S08]  /*1af0*/  DFMA R10, R10, R10, R10 ;  /* 0x0000000a0a0a722b */ /* 0x000fd0000000000a */
[----:B------:R-:W-:Y:S02]  /*1b00*/  DFMA R10, R8, R10, R8 ;  /* 0x0000000a080a722b */ /* 0x000fe40000000008 */
[----:B--2---:R-:W-:-:S06]  /*1b10*/  DADD R12, R12, R4 ;  /* 0x000000000c0c7229 */ /* 0x004fcc0000000004 */
[----:B------:R-:W-:Y:S02]  /*1b20*/  DFMA R4, -R40, R10, 1 ;  /* 0x3ff000002804742b */ /* 0x000fe4000000010a */
[----:B---3--:R-:W-:-:S06]  /*1b30*/  DADD R6, R12, R6 ;  /* 0x000000000c067229 */ /* 0x008fcc0000000006 */
[----:B------:R-:W-:Y:S02]  /*1b40*/  DFMA R4, R10, R4, R10 ;  /* 0x000000040a04722b */ /* 0x000fe4000000000a */
[----:B-1----:R-:W-:-:S08]  /*1b50*/  DMUL R8, R6, UR4 ;  /* 0x0000000406087c28 */ /* 0x002fd00008000000 */
        /* <DEDUP_REMOVED lines=11> */
[----:B------:R-:W-:Y:S01]  /*1c10*/  IMAD.MOV.U32 R4, RZ, RZ, R8 ;  /* 0x000000ffff047224 */ /* 0x000fe200078e0008 */
[----:B------:R-:W-:-:S07]  /*1c20*/  MOV R5, R9 ;  /* 0x0000000900057202 */ /* 0x000fce0000000f00 */
.L_x_27:
[----:B------:R-:W-:Y:S05]  /*1c30*/  BSYNC.RECONVERGENT B1 ;  /* 0x0000000000017941 */ /* 0x000fea0003800200 */
.L_x_26:
[----:B------:R-:W-:-:S05]  /*1c40*/  IADD3 R6, P0, PT, R30, 0x1000000, RZ ;  /* 0x010000001e067810 */ /* 0x000fca0007f1e0ff */
[----:B------:R-:W-:-:S05]  /*1c50*/  IMAD.X R7, RZ, RZ, R31, P0 ;  /* 0x000000ffff077224 */ /* 0x000fca00000e061f */
[----:B------:R0:W-:Y:S01]  /*1c60*/  STG.E.64 desc[UR36][R6.64+-0x4000], R4 ;  /* 0xffc0000406007986 */ /* 0x0001e2000c101b24 */
[----:B------:R-:W-:Y:S05]  /*1c70*/  BRA `(.L_x_10) ;  /* 0x0000000800c87947 */ /* 0x000fea0003800000 */
.L_x_22:
[----:B------:R-:W-:Y:S01]  /*1c80*/  IMAD.WIDE.U32 R42, R57, 0x8, R24 ;  /* 0x00000008392a7825 */ /* 0x000fe200078e0018 */
[----:B------:R-:W0:Y:S04]  /*1c90*/  LDC.64 R6, c[0x3][0x38] ;  /* 0x00c00e00ff067b82 */ /* 0x000e280000000a00 */
[----:B------:R-:W2:Y:S04]  /*1ca0*/  LDG.E.64 R10, desc[UR36][R42.64] ;  /* 0x000000242a0a7981 */ /* 0x000ea8000c1e1b00 */
[----:B------:R-:W2:Y:S01]  /*1cb0*/  LDG.E.64 R20, desc[UR36][R42.64+0x8] ;  /* 0x000008242a147981 */ /* 0x000ea2000c1e1b00 */
[----:B------:R-:W-:-:S03]  /*1cc0*/  IMAD.WIDE R12, R50, 0x4000, R42 ;  /* 0x00004000320c7825 */ /* 0x000fc600078e022a */
[----:B------:R-:W3:Y:S04]  /*1cd0*/  LDG.E.64 R14, desc[UR36][R42.64+-0x8] ;  /* 0xfffff8242a0e7981 */ /* 0x000ee8000c1e1b00 */
[----:B------:R-:W4:Y:S01]  /*1ce0*/  LDG.E.64 R12, desc[UR36][R12.64] ;  /* 0x000000240c0c7981 */ /* 0x000f22000c1e1b00 */
[----:B------:R-:W-:Y:S01]  /*1cf0*/  IMAD.MOV.U32 R8, RZ, RZ, 0x1 ;  /* 0x00000001ff087424 */ /* 0x000fe200078e00ff */
[----:B------:R-:W-:Y:S01]  /*1d00*/  BSSY.RECONVERGENT B1, `(.L_x_28) ;  /* 0x0000019000017945 */ /* 0x000fe20003800200 */
[----:B0-----:R-:W-:-:S06]  /*1d10*/  DMUL R4, R6, 4 ;  /* 0x4010000006047828 */ /* 0x001fcc0000000000 */
[----:B------:R-:W0:Y:S01]  /*1d20*/  MUFU.RCP64H R9, R5 ;  /* 0x0000000500097308 */ /* 0x000e220000001800 */
[----:B--2---:R-:W-:Y:S02]  /*1d30*/  DADD R20, R10, R20 ;  /* 0x000000000a147229 */ /* 0x004fe40000000014 */
[----:B0-----:R-:W-:-:S06]  /*1d40*/  DFMA R10, -R4, R8, 1 ;  /* 0x3ff00000040a742b */ /* 0x001fcc0000000108 */
[----:B---3--:R-:W-:Y:S02]  /*1d50*/  DADD R14, R20, R14 ;  /* 0x00000000140e7229 */ /* 0x008fe4000000000e */
[----:B------:R-:W-:-:S08]  /*1d60*/  DFMA R10, R10, R10, R10 ;  /* 0x0000000a0a0a722b */ /* 0x000fd0000000000a */
[----:B------:R-:W-:Y:S02]  /*1d70*/  DFMA R10, R8, R10, R8 ;  /* 0x0000000a080a722b */ /* 0x000fe40000000008 */
[----:B----4-:R-:W-:-:S06]  /*1d80*/  DADD R8, R14, R12 ;  /* 0x000000000e087229 */ /* 0x010fcc000000000c */
[----:B------:R-:W-:Y:S02]  /*1d90*/  DFMA R12, -R4, R10, 1 ;  /* 0x3ff00000040c742b */ /* 0x000fe4000000010a */
[----:B------:R-:W-:-:S06]  /*1da0*/  DMUL R8, R8, R6 ;  /* 0x0000000608087228 */ /* 0x000fcc0000000000 */
[----:B------:R-:W-:-:S04]  /*1db0*/  DFMA R12, R10, R12, R10 ;  /* 0x0000000c0a0c722b */ /* 0x000fc8000000000a */
[----:B------:R-:W-:-:S04]  /*1dc0*/  FSETP.GEU.AND P1, PT, |R9|, 6.5827683646048100446e-37, PT ;  /* 0x036000000900780b */ /* 0x000fc80003f2e200 */
[----:B------:R-:W-:-:S08]  /*1dd0*/  DMUL R6, R8, R12 ;  /* 0x0000000c08067228 */ /* 0x000fd00000000000 */
[----:B------:R-:W-:-:S08]  /*1de0*/  DFMA R10, -R4, R6, R8 ;  /* 0x00000006040a722b */ /* 0x000fd00000000108 */
[----:B------:R-:W-:-:S10]  /*1df0*/  DFMA R6, R12, R10, R6 ;  /* 0x0000000a0c06722b */ /* 0x000fd40000000006 */
[----:B------:R-:W-:-:S05]  /*1e00*/  FFMA R0, RZ, R5, R7 ;  /* 0x00000005ff007223 */ /* 0x000fca0000000007 */
[----:B------:R-:W-:-:S13]  /*1e10*/  FSETP.GT.AND P0, PT, |R0|, 1.469367938527859385e-39, PT ;  /* 0x001000000000780b */ /* 0x000fda0003f04200 */
[----:B------:R-:W-:Y:S05]  /*1e20*/  @P0 BRA P1, `(.L_x_29) ;  /* 0x0000000000180947 */ /* 0x000fea0000800000 */
[----:B------:R-:W-:Y:S01]  /*1e30*/  IMAD.MOV.U32 R6, RZ, RZ, R4 ;  /* 0x000000ffff067224 */ /* 0x000fe200078e0004 */
[----:B------:R-:W-:Y:S02]  /*1e40*/  MOV R7, R5 ;  /* 0x0000000500077202 */ /* 0x000fe40000000f00 */
[----:B------:R-:W-:-:S07]  /*1e50*/  MOV R0, 0x1e70 ;  /* 0x00001e7000007802 */ /* 0x000fce0000000f00 */
[----:B------:R-:W-:Y:S05]  /*1e60*/  CALL.REL.NOINC `($__internal_0_$__cuda_sm20_div_rn_f64_full) ;  /* 0x00000030009c7944 */ /* 0x000fea0003c00000 */
[----:B------:R-:W-:Y:S02]  /*1e70*/  IMAD.MOV.U32 R6, RZ, RZ, R8 ;  /* 0x000000ffff067224 */ /* 0x000fe400078e0008 */
[----:B------:R-:W-:-:S07]  /*1e80*/  IMAD.MOV.U32 R7, RZ, RZ, R9 ;  /* 0x000000ffff077224 */ /* 0x000fce00078e0009 */
.L_x_29:
[----:B------:R-:W-:Y:S05]  /*1e90*/  BSYNC.RECONVERGENT B1 ;  /* 0x0000000000017941 */ /* 0x000fea0003800200 */
.L_x_28:
[----:B------:R0:W-:Y:S01]  /*1ea0*/  STG.E.64 desc[UR36][R28.64], R6 ;  /* 0x000000061c007986 */ /* 0x0001e2000c101b24 */
[----:B------:R-:W-:Y:S05]  /*1eb0*/  BRA `(.L_x_10) ;  /* 0x0000000800387947 */ /* 0x000fea0003800000 */
.L_x_3:
[----:B------:R-:W-:-:S13]  /*1ec0*/  ISETP.NE.AND P0, PT, R51, 0x3ff, PT ;  /* 0x000003ff3300780c */ /* 0x000fda0003f05270 */
[----:B------:R-:W-:Y:S05]  /*1ed0*/  @P0 BRA `(.L_x_30) ;  /* 0x0000000400100947 */ /* 0x000fea0003800000 */
        /* <DEDUP_REMOVED lines=9> */
[----:B------:R-:W-:Y:S01]  /*1f70*/  @P0 MOV R6, R26 ;  /* 0x0000001a00060202 */ /* 0x000fe20000000f00 */
[----:B------:R-:W-:Y:S01]  /*1f80*/  @P0 IMAD.MOV.U32 R7, RZ, RZ, R27 ;  /* 0x000000ffff070224 */ /* 0x000fe200078e001b */
[----:B------:R-:W-:Y:S01]  /*1f90*/  @!P0 MOV R6, R36 ;  /* 0x0000002400068202 */ /* 0x000fe20000000f00 */
[----:B------:R-:W-:Y:S01]  /*1fa0*/  @!P0 IMAD.MOV.U32 R7, RZ, RZ, R37 ;  /* 0x000000ffff078224 */ /* 0x000fe200078e0025 */
[----:B0-----:R-:W-:-:S07]  /*1fb0*/  @P0 DMUL R4, R38, R4 ;  /* 0x0000000426040228 */ /* 0x001fce0000000000 */
[----:B------:R2:W-:Y:S04]  /*1fc0*/  @P0 ST.E.64 desc[UR36][R42.64], R4 ;  /* 0x000000042a000985 */ /* 0x0005e8000c101b24 */
[----:B------:R2:W-:Y:S01]  /*1fd0*/  @!P0 ST.E.64 desc[UR36][R42.64], R8 ;  /* 0x000000082a008985 */ /* 0x0005e2000c101b24 */
[----:B------:R-:W-:Y:S02]  /*1fe0*/  @!P0 IMAD.MOV.U32 R4, RZ, RZ, R8 ;  /* 0x000000ffff048224 */ /* 0x000fe400078e0008 */
[----:B------:R-:W-:Y:S01]  /*1ff0*/  @!P0 IMAD.MOV.U32 R5, RZ, RZ, R9 ;  /* 0x000000ffff058224 */ /* 0x000fe200078e0009 */
[----:B------:R-:W-:Y:S06]  /*2000*/  BRA `(.L_x_32) ;  /* 0x0000000000347947 */ /* 0x000fec0003800000 */
.L_x_31:
        /* <DEDUP_REMOVED lines=9> */
[----:B------:R-:W-:Y:S01]  /*20a0*/  @P0 MOV R4, R8 ;  /* 0x0000000800040202 */ /* 0x000fe20000000f00 */
[----:B------:R1:W-:Y:S01]  /*20b0*/  @!P0 ST.E.64 desc[UR36][R42.64], RZ ;  /* 0x000000ff2a008985 */ /* 0x0003e2000c101b24 */
[----:B------:R-:W-:Y:S01]  /*20c0*/  @P0 IMAD.MOV.U32 R5, RZ, RZ, R9 ;  /* 0x000000ffff050224 */ /* 0x000fe200078e0009 */
[----:B------:R-:W-:-:S07]  /*20d0*/  @!P0 CS2R R4, SRZ ;  /* 0x0000000000048805 */ /* 0x000fce000001ff00 */
.L_x_32:
[----:B------:R-:W0:Y:S02]  /*20e0*/  LDCU.64 UR4, c[0x0][0x398] ;  /* 0x00007300ff0477ac */ /* 0x000e240008000a00 */
[----:B0-----:R-:W-:-:S04]  /*20f0*/  UIADD3 UR6, UP0, UPT, UR4, 0x1000000, URZ ;  /* 0x0100000004067890 */ /* 0x001fc8000ff1e0ff */
[----:B------:R-:W-:Y:S02]  /*2100*/  UIADD3.X UR4, UPT, UPT, URZ, UR5, URZ, UP0, !UPT ;  /* 0x00000005ff047290 */ /* 0x000fe400087fe4ff */
[----:B------:R-:W-:-:S04]  /*2110*/  IMAD.U32 R20, RZ, RZ, UR6 ;  /* 0x00000006ff147e24 */ /* 0x000fc8000f8e00ff */
[----:B------:R-:W-:-:S05]  /*2120*/  IMAD.U32 R21, RZ, RZ, UR4 ;  /* 0x00000004ff157e24 */ /* 0x000fca000f8e00ff */
[----:B------:R-:W3:Y:S01]  /*2130*/  LDG.E.64 R14, desc[UR36][R20.64+-0x8] ;  /* 0xfffff824140e7981 */ /* 0x000ee2000c1e1b00 */
[----:B------:R-:W-:Y:S01]  /*2140*/  DADD R6, R38, -R6 ;  /* 0x0000000026067229 */ /* 0x000fe20000000806 */
[----:B-12---:R-:W-:Y:S01]  /*2150*/  MOV R8, 0x1 ;  /* 0x0000000100087802 */ /* 0x006fe20000000f00 */
[----:B------:R-:W0:Y:S01]  /*2160*/  LDCU.64 UR4, c[0x3][0x38] ;  /* 0x00c00700ff0477ac */ /* 0x000e220008000a00 */
[----:B------:R-:W3:Y:S03]  /*2170*/  LDG.E.64 R12, desc[UR36][R20.64+-0x10] ;  /* 0xfffff024140c7981 */ /* 0x000ee6000c1e1b00 */
[----:B------:R-:W1:Y:S02]  /*2180*/  MUFU.RCP64H R9, R7 ;  /* 0x0000000700097308 */ /* 0x000e640000001800 */
[----:B-1----:R-:W-:-:S08]  /*2190*/  DFMA R10, -R6, R8, 1 ;  /* 0x3ff00000060a742b */ /* 0x002fd00000000108 */
[----:B------:R-:W-:-:S08]  /*21a0*/  DFMA R10, R10, R10, R10 ;  /* 0x0000000a0a0a722b */ /* 0x000fd0000000000a */
[----:B------:R-:W-:Y:S02]  /*21b0*/  DFMA R10, R8, R10, R8 ;  /* 0x0000000a080a722b */ /* 0x000fe40000000008 */
[----:B---3--:R-:W-:-:S06]  /*21c0*/  DADD R8, R14, R12 ;  /* 0x000000000e087229 */ /* 0x008fcc000000000c */
[----:B------:R-:W-:Y:S02]  /*21d0*/  DFMA R12, -R6, R10, 1 ;  /* 0x3ff00000060c742b */ /* 0x000fe4000000010a */
[----:B0-----:R-:W-:-:S06]  /*21e0*/  DFMA R8, R8, UR4, R4 ;  /* 0x0000000408087c2b */ /* 0x001fcc0008000004 */
        /* <DEDUP_REMOVED lines=12> */
.L_x_33:
[----:B------:R-:W0:Y:S02]  /*22b0*/  LDCU.64 UR4, c[0x0][0x390] ;  /* 0x00007200ff0477ac */ /* 0x000e240008000a00 */
[----:B0-----:R-:W-:-:S04]  /*22c0*/  UIADD3 UR6, UP0, UPT, UR4, 0x1000000, URZ ;  /* 0x0100000004067890 */ /* 0x001fc8000ff1e0ff */
[----:B------:R-:W-:Y:S02]  /*22d0*/  UIADD3.X UR4, UPT, UPT, URZ, UR5, URZ, UP0, !UPT ;  /* 0x00000005ff047290 */ /* 0x000fe400087fe4ff */
[----:B------:R-:W-:-:S04]  /*22e0*/  IMAD.U32 R6, RZ, RZ, UR6 ;  /* 0x00000006ff067e24 */ /* 0x000fc8000f8e00ff */
[----:B------:R-:W-:-:S05]  /*22f0*/  MOV R7, UR4 ;  /* 0x0000000400077c02 */ /* 0x000fca0008000f00 */
[----:B------:R2:W-:Y:S01]  /*2300*/  STG.E.64 desc[UR36][R6.64+-0x8], R4 ;  /* 0xfffff80406007986 */ /* 0x0005e2000c101b24 */
[----:B------:R-:W-:Y:S05]  /*2310*/  BRA `(.L_x_10) ;  /* 0x0000000400207947 */ /* 0x000fea0003800000 */
.L_x_30:
[----:B------:R-:W0:Y:S02]  /*2320*/  LDCU.64 UR4, c[0x3][URZ] ;  /* 0x00c00000ff0477ac */ /* 0x000e240008000a00 */
[----:B0-----:R-:W-:-:S14]  /*2330*/  DSETP.LT.AND P0, PT, RZ, UR4, PT ;  /* 0x00000004ff007e2a */ /* 0x001fdc000bf01000 */
[----:B------:R-:W-:Y:S05]  /*2340*/  @!P0 BRA `(.L_x_34) ;  /* 0x0000000000908947 */ /* 0x000fea0003800000 */
[----:B------:R-:W0:Y:S01]  /*2350*/  LDC.64 R6, c[0x0][0x398] ;  /* 0x0000e600ff067b82 */ /* 0x000e220000000a00 */
[----:B------:R-:W-:Y:S01]  /*2360*/  DMUL R4, R38, UR4 ;  /* 0x0000000426047c28 */ /* 0x000fe20008000000 */
[----:B------:R-:W-:Y:S01]  /*2370*/  ST.E.64 desc[UR36][R42.64+0x8], R36 ;  /* 0x000008242a007985 */ /* 0x000fe2000c101b24 */
[----:B------:R-:W-:Y:S01]  /*2380*/  IMAD.IADD R59, R51, 0x1, -R50 ;  /* 0x00000001333b7824 */ /* 0x000fe200078e0a32 */
[----:B------:R-:W1:Y:S04]  /*2390*/  LDCU.64 UR4, c[0x3][0x38] ;  /* 0x00c00700ff0477ac */ /* 0x000e680008000a00 */
[----:B------:R1:W-:Y:S04]  /*23a0*/  ST.E.64 desc[UR36][R42.64], R4 ;  /* 0x000000042a007985 */ /* 0x0003e8000c101b24 */
[----:B------:R-:W2:Y:S04]  /*23b0*/  LDG.E.64 R20, desc[UR36][R24.64+0x3ff8] ;  /* 0x003ff82418147981 */ /* 0x000ea8000c1e1b00 */
[----:B------:R-:W2:Y:S01]  /*23c0*/  LDG.E.64 R14, desc[UR36][R24.64+0x3ff0] ;  /* 0x003ff024180e7981 */ /* 0x000ea2000c1e1b00 */
[----:B0-----:R-:W-:-:S05]  /*23d0*/  IMAD.WIDE R58, R59, 0x4000, R6 ;  /* 0x000040003b3a7825 */ /* 0x001fca00078e0206 */
[----:B------:R-:W3:Y:S01]  /*23e0*/  LDG.E.64 R12, desc[UR36][R58.64+0x3ff8] ;  /* 0x003ff8243a0c7981 */ /* 0x000ee2000c1e1b00 */
[----:B------:R-:W-:Y:S01]  /*23f0*/  DADD R6, R40, -R36 ;  /* 0x0000000028067229 */ /* 0x000fe20000000824 */
[----:B------:R-:W-:Y:S01]  /*2400*/  IMAD.MOV.U32 R8, RZ, RZ, 0x1 ;  /* 0x00000001ff087424 */ /* 0x000fe200078e00ff */
[----:B------:R-:W-:Y:S04]  /*2410*/  BSSY.RECONVERGENT B1, `(.L_x_35) ;  /* 0x0000015000017945 */ /* 0x000fe80003800200 */
[----:B------:R-:W0:Y:S02]  /*2420*/  MUFU.RCP64H R9, R7 ;  /* 0x0000000700097308 */ /* 0x000e240000001800 */
[----:B0-----:R-:W-:-:S08]  /*2430*/  DFMA R10, -R6, R8, 1 ;  /* 0x3ff00000060a742b */ /* 0x001fd00000000108 */
        /* <DEDUP_REMOVED lines=18> */
.L_x_36:
[----:B------:R-:W-:Y:S05]  /*2560*/  BSYNC.RECONVERGENT B1 ;  /* 0x0000000000017941 */ /* 0x000fea0003800200 */
.L_x_35:
[----:B------:R1:W-:Y:S01]  /*2570*/  STG.E.64 desc[UR36][R32.64+0x3ff8], R8 ;  /* 0x003ff80820007986 */ /* 0x0003e2000c101b24 */
[----:B------:R-:W-:Y:S05]  /*2580*/  BRA `(.L_x_10) ;  /* 0x0000000000847947 */ /* 0x000fea0003800000 */
.L_x_34:
[----:B------:R-:W0:Y:S01]  /*2590*/  LDC.64 R6, c[0x0][0x398] ;  /* 0x0000e600ff067b82 */ /* 0x000e220000000a00 */
[----:B------:R-:W-:Y:S01]  /*25a0*/  IMAD.IADD R3, R51, 0x1, -R50 ;  /* 0x0000000133037824 */ /* 0x000fe200078e0a32 */
[----:B------:R-:W2:Y:S04]  /*25b0*/  LDG.E.64 R12, desc[UR36][R24.64+0x3ff8] ;  /* 0x003ff824180c7981 */ /* 0x000ea8000c1e1b00 */
[----:B------:R-:W2:Y:S01]  /*25c0*/  LDG.E.64 R4, desc[UR36][R24.64+0x3ff0] ;  /* 0x003ff02418047981 */ /* 0x000ea2000c1e1b00 */
[----:B------:R-:W1:Y:S01]  /*25d0*/  MUFU.RCP64H R9, R41 ;  /* 0x0000002900097308 */ /* 0x000e620000001800 */
[----:B------:R-:W-:Y:S01]  /*25e0*/  IMAD.MOV.U32 R8, RZ, RZ, 0x1 ;  /* 0x00000001ff087424 */ /* 0x000fe200078e00ff */
[----:B------:R-:W3:Y:S01]  /*25f0*/  LDCU.64 UR4, c[0x3][0x38] ;  /* 0x00c00700ff0477ac */ /* 0x000ee20008000a00 */
[----:B0-----:R-:W-:-:S06]  /*2600*/  IMAD.WIDE R6, R3, 0x4000, R6 ;  /* 0x0000400003067825 */ /* 0x001fcc00078e0206 */
[----:B------:R-:W4:Y:S01]  /*2610*/  LDG.E.64 R6, desc[UR36][R6.64+0x3ff8] ;  /* 0x003ff82406067981 */ /* 0x000f22000c1e1b00 */
[----:B-1----:R-:W-:Y:S01]  /*2620*/  DFMA R10, -R40, R8, 1 ;  /* 0x3ff00000280a742b */ /* 0x002fe20000000108 */
[----:B------:R-:W-:Y:S07]  /*2630*/  BSSY.RECONVERGENT B1, `(.L_x_37) ;  /* 0x0000015000017945 */ /* 0x000fee0003800200 */
[----:B------:R-:W-:-:S08]  /*2640*/  DFMA R10, R10, R10, R10 ;  /* 0x0000000a0a0a722b */ /* 0x000fd0000000000a */
[----:B------:R-:W-:Y:S02]  /*2650*/  DFMA R10, R8, R10, R8 ;  /* 0x0000000a080a722b */ /* 0x000fe40000000008 */
[----:B--2---:R-:W-:-:S06]  /*2660*/  DADD R4, R12, R4 ;  /* 0x000000000c047229 */ /* 0x004fcc0000000004 */
[----:B------:R-:W-:-:S08]  /*2670*/  DFMA R12, -R40, R10, 1 ;  /* 0x3ff00000280c742b */ /* 0x000fd0000000010a */
[----:B------:R-:W-:Y:S02]  /*2680*/  DFMA R12, R10, R12, R10 ;  /* 0x0000000c0a0c722b */ /* 0x000fe4000000000a */
[----:B----4-:R-:W-:-:S08]  /*2690*/  DADD R4, R4, R6 ;  /* 0x0000000004047229 */ /* 0x010fd00000000006 */
[----:B---3--:R-:W-:-:S08]  /*26a0*/  DMUL R8, R4, UR4 ;  /* 0x0000000404087c28 */ /* 0x008fd00008000000 */
        /* <DEDUP_REMOVED lines=13> */
.L_x_38:
[----:B------:R-:W-:Y:S05]  /*2780*/  BSYNC.RECONVERGENT B1 ;  /* 0x0000000000017941 */ /* 0x000fea0003800200 */
.L_x_37:
[----:B------:R0:W-:Y:S02]  /*2790*/  STG.E.64 desc[UR36][R32.64+0x3ff8], R4 ;  /* 0x003ff80420007986 */ /* 0x0001e4000c101b24 */
.L_x_10:
[----:B0-2---:R-:W-:Y:S01]  /*27a0*/  MOV R6, 0x8 ;  /* 0x0000000800067802 */ /* 0x005fe20000000f00 */
[----:B------:R-:W-:Y:S05]  /*27b0*/  WARPSYNC.ALL ;  /* 0x0000000000007948 */ /* 0x000fea0003800000 */
[----:B------:R-:W-:Y:S01]  /*27c0*/  BAR.SYNC.DEFER_BLOCKING 0x0 ;  /* 0x0000000000007b1d */ /* 0x000fe20000010000 */
[----:B---3--:R-:W-:Y:S02]  /*27d0*/  HFMA2 R5, -RZ, RZ, 0, 0 ;  /* 0x00000000ff057431 */ /* 0x008fe400000001ff */
[----:B------:R-:W-:-:S05]  /*27e0*/  IMAD.MOV.U32 R4, RZ, RZ, 0x10 ;  /* 0x00000010ff047424 */ /* 0x000fca00078e00ff */
[----:B------:R-:W0:Y:S02]  /*27f0*/  LDC.64 R6, c[0x4][R6] ;  /* 0x0100000006067b82 */ /* 0x000e240000000a00 */
[----:B------:R-:W-:-:S07]  /*2800*/  LEPC R20, `(.L_x_39) ;  /* 0x000000001014794e */ /* 0x000fce0000000000 */
[----:B01--4-:R-:W-:Y:S05]  /*2810*/  CALL.ABS.NOINC R6 ;  /* 0x0000000006007343 */ /* 0x013fea0003c00000 */
.L_x_39:
[----:B------:R-:W-:Y:S01]  /*2820*/  ISETP.NE.AND P6, PT, R57, 0x7ff, PT ;  /* 0x000007ff3900780c */ /* 0x000fe20003fc5270 */
[----:B------:R-:W-:Y:S01]  /*2830*/  BSSY.RECONVERGENT B1, `(.L_x_40) ;  /* 0x00001ca000017945 */ /* 0x000fe20003800200 */
[----:B------:R-:W-:Y:S01]  /*2840*/  DADD R6, R40, -R36 ;  /* 0x0000000028067229 */ /* 0x000fe20000000824 */
[----:B------:R-:W-:Y:S02]  /*2850*/  IMAD.MOV.U32 R42, RZ, RZ, R4 ;  /* 0x000000ffff2a7224 */ /* 0x000fe400078e0004 */
[----:B------:R-:W-:-:S08]  /*2860*/  IMAD.MOV.U32 R43, RZ, RZ, R5 ;  /* 0x000000ffff2b7224 */ /* 0x000fd000078e0005 */
[----:B------:R-:W-:Y:S05]  /*2870*/  @!P6 BRA `(.L_x_41) ;  /* 0x000000140000e947 */ /* 0x000fea0003800000 */
[----:B------:R-:W-:-:S13]  /*2880*/  ISETP.NE.AND P0, PT, R57, RZ, PT ;  /* 0x000000ff3900720c */ /* 0x000fda0003f05270 */
[----:B------:R-:W-:Y:S05]  /*2890*/  @P0 BRA `(.L_x_42) ;  /* 0x0000000800280947 */ /* 0x000fea0003800000 */
        /* <DEDUP_REMOVED lines=21> */
.L_x_44:
        /* <DEDUP_REMOVED lines=13> */
.L_x_45:
        /* <DEDUP_REMOVED lines=29> */
.L_x_46:
[----:B------:R-:W0:Y:S02]  /*2c90*/  LDCU.64 UR4, c[0x0][0x398] ;  /* 0x00007300ff0477ac */ /* 0x000e240008000a00 */
[----:B0-----:R-:W-:-:S04]  /*2ca0*/  UIADD3 UR6, UP0, UPT, UR4, 0x1000000, URZ ;  /* 0x0100000004067890 */ /* 0x001fc8000ff1e0ff */
[----:B------:R-:W-:Y:S02]  /*2cb0*/  UIADD3.X UR4, UPT, UPT, URZ, UR5, URZ, UP0, !UPT ;  /* 0x00000005ff047290 */ /* 0x000fe400087fe4ff */
[----:B------:R-:W-:-:S04]  /*2cc0*/  IMAD.U32 R6, RZ, RZ, UR6 ;  /* 0x00000006ff067e24 */ /* 0x000fc8000f8e00ff */
[----:B------:R-:W-:-:S05]  /*2cd0*/  MOV R7, UR4 ;  /* 0x0000000400077c02 */ /* 0x000fca0008000f00 */
[----:B------:R0:W-:Y:S01]  /*2ce0*/  STG.E.64 desc[UR36][R6.64+-0x4000], R4 ;  /* 0xffc0000406007986 */ /* 0x0001e2000c101b24 */
[----:B------:R-:W-:Y:S05]  /*2cf0*/  BRA `(.L_x_47) ;  /* 0x0000001400f47947 */ /* 0x000fea0003800000 */
.L_x_43:
[----:B------:R-:W0:Y:S02]  /*2d00*/  LDCU.64 UR4, c[0x3][0x10] ;  /* 0x00c00200ff0477ac */ /* 0x000e240008000a00 */
[----:B0-----:R-:W-:-:S14]  /*2d10*/  DSETP.LT.AND P0, PT, RZ, UR4, PT ;  /* 0x00000004ff007e2a */ /* 0x001fdc000bf01000 */
[----:B------:R-:W-:Y:S05]  /*2d20*/  @!P0 BRA `(.L_x_48) ;  /* 0x0000000000848947 */ /* 0x000fea0003800000 */
[----:B------:R-:W-:Y:S01]  /*2d30*/  DMUL R8, R38, UR4 ;  /* 0x0000000426087c28 */ /* 0x000fe20008000000 */
[----:B------:R-:W-:Y:S01]  /*2d40*/  ST.E.64 desc[UR36][R42.64+0x8], R36 ;  /* 0x000008242a007985 */ /* 0x000fe2000c101b24 */
[----:B------:R-:W-:Y:S01]  /*2d50*/  IMAD.WIDE R58, R53, 0x4000, R32 ;  /* 0x00004000353a7825 */ /* 0x000fe200078e0220 */
[----:B------:R-:W0:Y:S01]  /*2d60*/  MUFU.RCP64H R5, R7 ;  /* 0x0000000700057308 */ /* 0x000e220000001800 */
[----:B------:R-:W1:Y:S03]  /*2d70*/  LDCU.64 UR4, c[0x3][0x38] ;  /* 0x00c00700ff0477ac */ /* 0x000e660008000a00 */
[----:B------:R1:W-:Y:S04]  /*2d80*/  ST.E.64 desc[UR36][R42.64], R8 ;  /* 0x000000082a007985 */ /* 0x0003e8000c101b24 */
[----:B------:R-:W2:Y:S04]  /*2d90*/  LDG.E.64 R20, desc[UR36][R32.64] ;  /* 0x0000002420147981 */ /* 0x000ea8000c1e1b00 */
[----:B------:R-:W2:Y:S04]  /*2da0*/  LDG.E.64 R14, desc[UR36][R32.64+0x8] ;  /* 0x00000824200e7981 */ /* 0x000ea8000c1e1b00 */
[----:B------:R-:W3:Y:S01]  /*2db0*/  LDG.E.64 R12, desc[UR36][R58.64] ;  /* 0x000000243a0c7981 */ /* 0x000ee2000c1e1b00 */
[----:B------:R-:W-:Y:S01]  /*2dc0*/  IMAD.MOV.U32 R4, RZ, RZ, 0x1 ;  /* 0x00000001ff047424 */ /* 0x000fe200078e00ff */
[----:B------:R-:W-:Y:S05]  /*2dd0*/  BSSY.RECONVERGENT B2, `(.L_x_49) ;  /* 0x0000014000027945 */ /* 0x000fea0003800200 */
        /* <DEDUP_REMOVED lines=19> */
.L_x_50:
[----:B------:R-:W-:Y:S05]  /*2f10*/  BSYNC.RECONVERGENT B2 ;  /* 0x0000000000027941 */ /* 0x000fea0003800200 */
.L_x_49:
[----:B------:R0:W-:Y:S01]  /*2f20*/  STG.E.64 desc[UR36][R24.64], R4 ;  /* 0x0000000418007986 */ /* 0x0001e2000c101b24 */
[----:B------:R-:W-:Y:S05]  /*2f30*/  BRA `(.L_x_47) ;  /* 0x0000001400647947 */ /* 0x000fea0003800000 */
.L_x_48:
[----:B------:R-:W2:Y:S01]  /*2f40*/  LDG.E.64 R12, desc[UR36][R32.64] ;  /* 0x00000024200c7981 */ /* 0x000ea2000c1e1b00 */
[----:B------:R-:W-:-:S03]  /*2f50*/  IMAD.WIDE R6, R53, 0x4000, R32 ;  /* 0x0000400035067825 */ /* 0x000fc600078e0220 */
[----:B------:R-:W2:Y:S01]  /*2f60*/  LDG.E.64 R4, desc[UR36][R32.64+0x8] ;  /* 0x0000082420047981 */ /* 0x000ea2000c1e1b00 */
[----:B------:R-:W0:Y:S01]  /*2f70*/  MUFU.RCP64H R9, R41 ;  /* 0x0000002900097308 */ /* 0x000e220000001800 */
[----:B------:R-:W-:Y:S01]  /*2f80*/  MOV R8, 0x1 ;  /* 0x0000000100087802 */ /* 0x000fe20000000f00 */
[----:B------:R-:W1:Y:S01]  /*2f90*/  LDCU.64 UR4, c[0x3][0x38] ;  /* 0x00c00700ff0477ac */ /* 0x000e620008000a00 */
[----:B------:R-:W3:Y:S01]  /*2fa0*/  LDG.E.64 R6, desc[UR36][R6.64] ;  /* 0x0000002406067981 */ /* 0x000ee2000c1e1b00 */
[----:B------:R-:W-:Y:S03]  /*2fb0*/  BSSY.RECONVERGENT B2, `(.L_x_51) ;  /* 0x0000016000027945 */ /* 0x000fe60003800200 */
[----:B0-----:R-:W-:-:S08]  /*2fc0*/  DFMA R10, -R40, R8, 1 ;  /* 0x3ff00000280a742b */ /* 0x001fd00000000108 */
        /* <DEDUP_REMOVED lines=20> */
.L_x_52:
[----:B------:R-:W-:Y:S05]  /*3110*/  BSYNC.RECONVERGENT B2 ;  /* 0x0000000000027941 */ /* 0x000fea0003800200 */
.L_x_51:
[----:B------:R0:W-:Y:S01]  /*3120*/  STG.E.64 desc[UR36][R24.64], R4 ;  /* 0x0000000418007986 */ /* 0x0001e2000c101b24 */
[----:B------:R-:W-:Y:S05]  /*3130*/  BRA `(.L_x_47) ;  /* 0x0000001000e47947 */ /* 0x000fea0003800000 */
.L_x_42:
[----:B------:R-:W-:-:S13]  /*3140*/  ISETP.NE.AND P0, PT, R47, RZ, PT ;  /* 0x000000ff2f00720c */ /* 0x000fda0003f05270 */
[----:B------:R-:W-:Y:S05]  /*3150*/  @!P0 BRA `(.L_x_53) ;  /* 0x0000000400088947 */ /* 0x000fea0003800000 */
[----:B------:R-:W0:Y:S02]  /*3160*/  LDCU.64 UR4, c[0x3][0x18] ;  /* 0x00c00300ff0477ac */ /* 0x000e240008000a00 */
[----:B0-----:R-:W-:-:S14]  /*3170*/  DSETP.LT.AND P0, PT, RZ, UR4, PT ;  /* 0x00000004ff007e2a */ /* 0x001fdc000bf01000 */
[----:B------:R-:W-:Y:S05]  /*3180*/  @!P0 BRA `(.L_x_54) ;  /* 0x0000000000808947 */ /* 0x000fea0003800000 */
[----:B------:R-:W-:Y:S01]  /*3190*/  DMUL R8, R38, UR4 ;  /* 0x0000000426087c28 */ /* 0x000fe20008000000 */
[----:B------:R-:W-:Y:S01]  /*31a0*/  ST.E.64 desc[UR36][R42.64+0x8], R36 ;  /* 0x000008242a007985 */ /* 0x000fe2000c101b24 */
[----:B------:R-:W0:Y:S01]  /*31b0*/  MUFU.RCP64H R5, R7 ;  /* 0x0000000700057308 */ /* 0x000e220000001800 */
[----:B------:R-:W-:Y:S01]  /*31c0*/  IMAD.MOV.U32 R4, RZ, RZ, 0x1 ;  /* 0x00000001ff047424 */ /* 0x000fe200078e00ff */
        /* <DEDUP_REMOVED lines=25> */
.L_x_56:
[----:B------:R-:W-:Y:S05]  /*3360*/  BSYNC.RECONVERGENT B2 ;  /* 0x0000000000027941 */ /* 0x000fea0003800200 */
.L_x_55:
[----:B------:R0:W-:Y:S01]  /*3370*/  STG.E.64 desc[UR36][R34.64], R4 ;  /* 0x0000000422007986 */ /* 0x0001e2000c101b24 */
[----:B------:R-:W-:Y:S05]  /*3380*/  BRA `(.L_x_47) ;  /* 0x0000001000507947 */ /* 0x000fea0003800000 */
.L_x_54:
[----:B------:R-:W2:Y:S04]  /*3390*/  LDG.E.64 R12, desc[UR36][R30.64] ;  /* 0x000000241e0c7981 */ /* 0x000ea8000c1e1b00 */
[----:B------:R-:W2:Y:S04]  /*33a0*/  LDG.E.64 R4, desc[UR36][R30.64+0x8] ;  /* 0x000008241e047981 */ /* 0x000ea8000c1e1b00 */
[----:B------:R-:W3:Y:S01]  /*33b0*/  LDG.E.64 R6, desc[UR36][R30.64+-0x8] ;  /* 0xfffff8241e067981 */ /* 0x000ee2000c1e1b00 */
[----:B------:R-:W0:Y:S01]  /*33c0*/  MUFU.RCP64H R9, R41 ;  /* 0x0000002900097308 */ /* 0x000e220000001800 */
[----:B------:R-:W-:Y:S01]  /*33d0*/  MOV R8, 0x1 ;  /* 0x0000000100087802 */ /* 0x000fe20000000f00 */
        /* <DEDUP_REMOVED lines=23> */
.L_x_58:
[----:B------:R-:W-:Y:S05]  /*3550*/  BSYNC.RECONVERGENT B2 ;  /* 0x0000000000027941 */ /* 0x000fea0003800200 */
.L_x_57:
[----:B------:R0:W-:Y:S01]  /*3560*/  STG.E.64 desc[UR36][R34.64], R4 ;  /* 0x0000000422007986 */ /* 0x0001e2000c101b24 */
[----:B------:R-:W-:Y:S05]  /*3570*/  BRA `(.L_x_47) ;  /* 0x0000000c00d47947 */ /* 0x000fea0003800000 */
.L_x_53:
        /* <DEDUP_REMOVED lines=34> */
[----:B------:R-:W-:Y:S01]  /*37a0*/  IMAD.MOV.U32 R4, RZ, RZ, R8 ;  /* 0x000000ffff047224 */ /* 0x000fe200078e0008 */
[----:B------:R-:W-:-:S07]  /*37b0*/  MOV R5, R9 ;  /* 0x0000000900057202 */ /* 0x000fce0000000f00 */
.L_x_62:
[----:B------:R-:W-:Y:S05]  /*37c0*/  BSYNC.RECONVERGENT B2 ;  /* 0x0000000000027941 */ /* 0x000fea0003800200 */
.L_x_61:
[----:B------:R-:W-:-:S05]  /*37d0*/  IADD3 R6, P0, PT, R34, 0x1000000, RZ ;  /* 0x0100000022067810 */ /* 0x000fca0007f1e0ff */
[----:B------:R-:W-:-:S05]  /*37e0*/  IMAD.X R7, RZ, RZ, R35, P0 ;  /* 0x000000ffff077224 */ /* 0x000fca00000e0623 */
[----:B------:R3:W-:Y:S01]  /*37f0*/  STG.E.64 desc[UR36][R6.64+-0x4000], R4 ;  /* 0xffc0000406007986 */ /* 0x0007e2000c101b24 */
[----:B------:R-:W-:Y:S05]  /*3800*/  BRA `(.L_x_47) ;  /* 0x0000000c00307947 */ /* 0x000fea0003800000 */
.L_x_60:
[----:B------:R-:W-:Y:S01]  /*3810*/  IADD3 R14, P0, PT, R30, 0x1000000, RZ ;  /* 0x010000001e0e7810 */ /* 0x000fe20007f1e0ff */
[----:B------:R-:W0:Y:S01]  /*3820*/  MUFU.RCP64H R9, R41 ;  /* 0x0000002900097308 */ /* 0x000e220000001800 */
[----:B------:R-:W-:Y:S01]  /*3830*/  IMAD.MOV.U32 R8, RZ, RZ, 0x1 ;  /* 0x00000001ff087424 */ /* 0x000fe200078e00ff */
        /* <DEDUP_REMOVED lines=27> */
.L_x_64:
[----:B------:R-:W-:Y:S05]  /*39f0*/  BSYNC.RECONVERGENT B2 ;  /* 0x0000000000027941 */ /* 0x000fea0003800200 */
.L_x_63:
[----:B------:R-:W-:-:S04]  /*3a00*/  IADD3 R6, P0, PT, R34, 0x1000000, RZ ;  /* 0x0100000022067810 */ /* 0x000fc80007f1e0ff */
[----:B------:R-:W-:-:S05]  /*3a10*/  IADD3.X R7, PT, PT, RZ, R35, RZ, P0, !PT ;  /* 0x00000023ff077210 */ /* 0x000fca00007fe4ff */
[----:B------:R4:W-:Y:S01]  /*3a20*/  STG.E.64 desc[UR36][R6.64+-0x4000], R4 ;  /* 0xffc0000406007986 */ /* 0x0009e2000c101b24 */
[----:B------:R-:W-:Y:S05]  /*3a30*/  BRA `(.L_x_47) ;  /* 0x0000000800a47947 */ /* 0x000fea0003800000 */
.L_x_59:
[----:B------:R-:W2:Y:S04]  /*3a40*/  LDG.E.64 R10, desc[UR36][R28.64] ;  /* 0x000000241c0a7981 */ /* 0x000ea8000c1e1b00 */
[----:B------:R-:W2:Y:S01]  /*3a50*/  LDG.E.64 R20, desc[UR36][R28.64+0x8] ;  /* 0x000008241c147981 */ /* 0x000ea2000c1e1b00 */
[----:B------:R-:W-:Y:S01]  /*3a60*/  IMAD.WIDE R42, R53, 0x4000, R28 ;  /* 0x00004000352a7825 */ /* 0x000fe200078e021c */
[----:B------:R-:W0:Y:S02]  /*3a70*/  LDC.64 R6, c[0x3][0x38] ;  /* 0x00c00e00ff067b82 */ /* 0x000e240000000a00 */
        /* <DEDUP_REMOVED lines=9> */
[----:B------:R-:W-:-:S06]  /*3b10*/  DFMA R10, R10, R10, R10 ;  /* 0x0000000a0a0a722b */ /* 0x000fcc000000000a */
[----:B----4-:R-:W-:Y:S02]  /*3b20*/  DADD R12, R14, R12 ;  /* 0x000000000e0c7229 */ /* 0x010fe4000000000c */
[----:B------:R-:W-:-:S06]  /*3b30*/  DFMA R10, R8, R10, R8 ;  /* 0x0000000a080a722b */ /* 0x000fcc0000000008 */
[----:B------:R-:W-:Y:S02]  /*3b40*/  DMUL R6, R12, R6 ;  /* 0x000000060c067228 */ /* 0x000fe40000000000 */
[----:B------:R-:W-:-:S08]  /*3b50*/  DFMA R8, -R4, R10, 1 ;  /* 0x3ff000000408742b */ /* 0x000fd0000000010a */
[----:B------:R-:W-:Y:S01]  /*3b60*/  DFMA R8, R10, R8, R10 ;  /* 0x000000080a08722b */ /* 0x000fe2000000000a */
[----:B------:R-:W-:-:S07]  /*3b70*/  FSETP.GEU.AND P1, PT, |R7|, 6.5827683646048100446e-37, PT ;  /* 0x036000000700780b */ /* 0x000fce0003f2e200 */
[----:B------:R-:W-:-:S08]  /*3b80*/  DMUL R12, R8, R6 ;  /* 0x00000006080c7228 */ /* 0x000fd00000000000 */
[----:B------:R-:W-:-:S08]  /*3b90*/  DFMA R10, -R4, R12, R6 ;  /* 0x0000000c040a722b */ /* 0x000fd00000000106 */
[----:B------:R-:W-:-:S10]  /*3ba0*/  DFMA R8, R8, R10, R12 ;  /* 0x0000000a0808722b */ /* 0x000fd4000000000c */
[----:B------:R-:W-:-:S05]  /*3bb0*/  FFMA R0, RZ, R5, R9 ;  /* 0x00000005ff007223 */ /* 0x000fca0000000009 */
[----:B------:R-:W-:-:S13]  /*3bc0*/  FSETP.GT.AND P0, PT, |R0|, 1.469367938527859385e-39, PT ;  /* 0x001000000000780b */ /* 0x000fda0003f04200 */
[----:B------:R-:W-:Y:S05]  /*3bd0*/  @P0 BRA P1, `(.L_x_66) ;  /* 0x0000000000180947 */ /* 0x000fea0000800000 */
[----:B------:R-:W-:Y:S01]  /*3be0*/  IMAD.MOV.U32 R8, RZ, RZ, R6 ;  /* 0x000000ffff087224 */ /* 0x000fe200078e0006 */
[----:B------:R-:W-:Y:S01]  /*3bf0*/  MOV R6, R4 ;  /* 0x0000000400067202 */ /* 0x000fe20000000f00 */
[----:B------:R-:W-:Y:S01]  /*3c00*/  IMAD.MOV.U32 R9, RZ, RZ, R7 ;  /* 0x000000ffff097224 */ /* 0x000fe200078e0007 */
[----:B------:R-:W-:Y:S01]  /*3c10*/  MOV R0, 0x3c40 ;  /* 0x00003c4000007802 */ /* 0x000fe20000000f00 */
[----:B------:R-:W-:-:S07]  /*3c20*/  IMAD.MOV.U32 R7, RZ, RZ, R5 ;  /* 0x000000ffff077224 */ /* 0x000fce00078e0005 */
[----:B------:R-:W-:Y:S05]  /*3c30*/  CALL.REL.NOINC `($__internal_0_$__cuda_sm20_div_rn_f64_full) ;  /* 0x0000001400287944 */ /* 0x000fea0003c00000 */
.L_x_66:
[----:B------:R-:W-:Y:S05]  /*3c40*/  BSYNC.RECONVERGENT B2 ;  /* 0x0000000000027941 */ /* 0x000fea0003800200 */
.L_x_65:
[----:B------:R-:W-:-:S05]  /*3c50*/  IMAD.WIDE.U32 R4, R57, 0x8, R24 ;  /* 0x0000000839047825 */ /* 0x000fca00078e0018 */
[----:B------:R0:W-:Y:S01]  /*3c60*/  STG.E.64 desc[UR36][R4.64], R8 ;  /* 0x0000000804007986 */ /* 0x0001e2000c101b24 */
[----:B------:R-:W-:Y:S05]  /*3c70*/  BRA `(.L_x_47) ;  /* 0x0000000800147947 */ /* 0x000fea0003800000 */
.L_x_41:
[----:B------:R-:W-:-:S13]  /*3c80*/  ISETP.NE.AND P0, PT, R51, RZ, PT ;  /* 0x000000ff3300720c */ /* 0x000fda0003f05270 */
        /* <DEDUP_REMOVED lines=20> */
.L_x_68:
        /* <DEDUP_REMOVED lines=13> */
.L_x_69:
        /* <DEDUP_REMOVED lines=25> */
.L_x_70:
[----:B------:R-:W0:Y:S02]  /*4030*/  LDC.64 R6, c[0x0][0x398] ;  /* 0x0000e600ff067b82 */ /* 0x000e240000000a00 */
[----:B0-----:R2:W-:Y:S01]  /*4040*/  STG.E.64 desc[UR36][R6.64+0x3ff8], R4 ;  /* 0x003ff80406007986 */ /* 0x0015e2000c101b24 */
[----:B------:R-:W-:Y:S05]  /*4050*/  BRA `(.L_x_47) ;  /* 0x00000004001c7947 */ /* 0x000fea0003800000 */
.L_x_67:
[----:B------:R-:W0:Y:S02]  /*4060*/  LDCU.64 UR4, c[0x3][URZ] ;  /* 0x00c00000ff0477ac */ /* 0x000e240008000a00 */
[----:B0-----:R-:W-:-:S14]  /*4070*/  DSETP.LT.AND P0, PT, RZ, UR4, PT ;  /* 0x00000004ff007e2a */ /* 0x001fdc000bf01000 */
[----:B------:R-:W-:Y:S05]  /*4080*/  @!P0 BRA `(.L_x_71) ;  /* 0x00000000008c8947 */ /* 0x000fea0003800000 */
[----:B------:R-:W0:Y:S01]  /*4090*/  LDC.64 R4, c[0x0][0x390] ;  /* 0x0000e400ff047b82 */ /* 0x000e220000000a00 */
[----:B------:R-:W-:Y:S01]  /*40a0*/  DMUL R8, R38, UR4 ;  /* 0x0000000426087c28 */ /* 0x000fe20008000000 */
[----:B------:R-:W-:Y:S01]  /*40b0*/  IADD3 R59, PT, PT, R51, -R53, RZ ;  /* 0x80000035333b7210 */ /* 0x000fe20007ffe0ff */
[----:B------:R-:W-:Y:S01]  /*40c0*/  ST.E.64 desc[UR36][R42.64+0x8], R36 ;  /* 0x000008242a007985 */ /* 0x000fe2000c101b24 */
[----:B------:R-:W1:Y:S04]  /*40d0*/  LDCU.64 UR4, c[0x3][0x38] ;  /* 0x00c00700ff0477ac */ /* 0x000e680008000a00 */
[----:B------:R1:W-:Y:S04]  /*40e0*/  ST.E.64 desc[UR36][R42.64], R8 ;  /* 0x000000082a007985 */ /* 0x0003e8000c101b24 */
[----:B------:R-:W2:Y:S04]  /*40f0*/  LDG.E.64 R20, desc[UR36][R32.64+0x3ff8] ;  /* 0x003ff82420147981 */ /* 0x000ea8000c1e1b00 */
[----:B------:R-:W2:Y:S01]  /*4100*/  LDG.E.64 R14, desc[UR36][R32.64+0x3ff0] ;  /* 0x003ff024200e7981 */ /* 0x000ea2000c1e1b00 */
[----:B0-----:R-:W-:-:S05]  /*4110*/  IMAD.WIDE R58, R59, 0x4000, R4 ;  /* 0x000040003b3a7825 */ /* 0x001fca00078e0204 */
[----:B------:R-:W3:Y:S01]  /*4120*/  LDG.E.64 R12, desc[UR36][R58.64+0x3ff8] ;  /* 0x003ff8243a0c7981 */ /* 0x000ee2000c1e1b00 */
[----:B------:R-:W0:Y:S01]  /*4130*/  MUFU.RCP64H R5, R7 ;  /* 0x0000000700057308 */ /* 0x000e220000001800 */
        /* <DEDUP_REMOVED lines=21> */
.L_x_73:
[----:B------:R-:W-:Y:S05]  /*4290*/  BSYNC.RECONVERGENT B2 ;  /* 0x0000000000027941 */ /* 0x000fea0003800200 */
.L_x_72:
[----:B------:R0:W-:Y:S01]  /*42a0*/  STG.E.64 desc[UR36][R24.64+0x3ff8], R4 ;  /* 0x003ff80418007986 */ /* 0x0001e2000c101b24 */
[----:B------:R-:W-:Y:S05]  /*42b0*/  BRA `(.L_x_47) ;  /* 0x0000000000847947 */ /* 0x000fea0003800000 */
.L_x_71:
[----:B------:R-:W0:Y:S01]  /*42c0*/  LDC.64 R6, c[0x0][0x390] ;  /* 0x0000e400ff067b82 */ /* 0x000e220000000a00 */
[----:B------:R-:W-:Y:S01]  /*42d0*/  IADD3 R3, PT, PT, R51, -R53, RZ ;  /* 0x8000003533037210 */ /* 0x000fe20007ffe0ff */
        /* <DEDUP_REMOVED lines=29> */
.L_x_75:
[----:B------:R-:W-:Y:S05]  /*44b0*/  BSYNC.RECONVERGENT B2 ;  /* 0x0000000000027941 */ /* 0x000fea0003800200 */
.L_x_74:
[----:B------:R1:W-:Y:S02]  /*44c0*/  STG.E.64 desc[UR36][R24.64+0x3ff8], R4 ;  /* 0x003ff80418007986 */ /* 0x0003e4000c101b24 */
.L_x_47:
[----:B------:R-:W-:Y:S05]  /*44d0*/  BSYNC.RECONVERGENT B1 ;  /* 0x0000000000017941 */ /* 0x000fea0003800200 */
.L_x_40:
[----:B------:R-:W-:Y:S01]  /*44e0*/  IMAD.MOV.U32 R0, RZ, RZ, RZ ;  /* 0x000000ffff007224 */ /* 0x000fe200078e00ff */
[----:B------:R-:W-:-:S07]  /*44f0*/  CS2R R42, SRZ ;  /* 0x00000000002a7805 */ /* 0x000fce000001ff00 */
.L_x_78:
[----:B------:R-:W-:Y:S01]  /*4500*/  HFMA2 R14, -RZ, RZ, 0, 0 ;  /* 0x00000000ff0e7431 */ /* 0x000fe200000001ff */
[----:B------:R-:W-:Y:S01]  /*4510*/  BSSY.RECONVERGENT B0, `(.L_x_76) ;  /* 0x0000097000007945 */ /* 0x000fe20003800200 */
[----:B------:R-:W-:Y:S01]  /*4520*/  ISETP.NE.AND P1, PT, R51, R0, PT ;  /* 0x000000003300720c */ /* 0x000fe20003f25270 */
[----:B------:R-:W-:-:S12]  /*4530*/  IMAD.MOV R3, RZ, RZ, -R57 ;  /* 0x000000ffff037224 */ /* 0x000fd800078e0a39 */
.L_x_77:
[----:B------:R-:W-:-:S13]  /*4540*/  ISETP.NE.OR P0, PT, R3, RZ, P1 ;  /* 0x000000ff0300720c */ /* 0x000fda0000f05670 */
[----:B0-----:R-:W5:Y:S04]  /*4550*/  @!P0 LDG.E.64 R8, desc[UR36][R16.64] ;  /* 0x0000002410088981 */ /* 0x001f68000c1e1b00 */
[----:B--234-:R-:W5:Y:S04]  /*4560*/  @!P0 LDG.E.64 R6, desc[UR36][R18.64] ;  /* 0x0000002412068981 */ /* 0x01cf68000c1e1b00 */
[----:B-1----:R-:W2:Y:S01]  /*4570*/  @!P0 LDG.E.64 R4, desc[UR36][R22.64] ;  /* 0x0000002416048981 */ /* 0x002ea2000c1e1b00 */
[----:B------:R-:W-:-:S05]  /*4580*/  VIADD R10, R14, 0x1 ;  /* 0x000000010e0a7836 */ /* 0x000fca0000000000 */
[----:B------:R-:W-:-:S13]  /*4590*/  ISETP.NE.OR P3, PT, R57, R10, P1 ;  /* 0x0000000a3900720c */ /* 0x000fda0000f65670 */
[----:B------:R-:W3:Y:S01]  /*45a0*/  @!P3 LDG.E.64 R10, desc[UR36][R16.64] ;  /* 0x00000024100ab981 */ /* 0x000ee2000c1e1b00 */
[----:B-----5:R-:W-:-:S03]  /*45b0*/  @!P0 DADD R6, R8, -R6 ;  /* 0x0000000008068229 */ /* 0x020fc60000000806 */
[----:B------:R-:W3:Y:S01]  /*45c0*/  @!P3 LDG.E.64 R8, desc[UR36][R18.64] ;  /* 0x000000241208b981 */ /* 0x000ee2000c1e1b00 */
[----:B--2---:R-:W-:-:S08]  /*45d0*/  @!P0 DADD R4, R4, -R4 ;  /* 0x0000000004048229 */ /* 0x004fd00000000804 */
[----:B------:R-:W-:Y:S01]  /*45e0*/  @!P0 DADD R4, |R6|, |R4| ;  /* 0x0000000006048229 */ /* 0x000fe20000000604 */
[----:B------:R-:W2:Y:S07]  /*45f0*/  @!P3 LDG.E.64 R6, desc[UR36][R22.64] ;  /* 0x000000241606b981 */ /* 0x000eae000c1e1b00 */
[----:B------:R-:W-:Y:S01]  /*4600*/  @!P0 DADD R42, R42, R4 ;  /* 0x000000002a2a8229 */ /* 0x000fe20000000004 */
[----:B------:R-:W-:Y:S01]  /*4610*/  ISETP.NE.AND P0, PT, R51, R0, PT ;  /* 0x000000003300720c */ /* 0x000fe20003f05270 */
[----:B------:R-:W-:-:S05]  /*4620*/  VIADD R4, R14, 0x2 ;  /* 0x000000020e047836 */ /* 0x000fca0000000000 */
[----:B------:R-:W-:-:S13]  /*4630*/  ISETP.NE.OR P2, PT, R57, R4, P0 ;  /* 0x000000043900720c */ /* 0x000fda0000745670 */
[----:B------:R-:W4:Y:S04]  /*4640*/  @!P2 LDG.E.64 R4, desc[UR36][R16.64] ;  /* 0x000000241004a981 */ /* 0x000f28000c1e1b00 */
[----:B------:R-:W4:Y:S01]  /*4650*/  @!P2 LDG.E.64 R12, desc[UR36][R18.64] ;  /* 0x00000024120ca981 */ /* 0x000f22000c1e1b00 */
[----:B---3--:R-:W-:-:S03]  /*4660*/  @!P3 DADD R8, R10, -R8 ;  /* 0x000000000a08b229 */ /* 0x008fc60000000808 */
[----:B------:R-:W3:Y:S01]  /*4670*/  @!P2 LDG.E.64 R10, desc[UR36][R22.64] ;  /* 0x00000024160aa981 */ /* 0x000ee2000c1e1b00 */
[----:B--2---:R-:W-:-:S08]  /*4680*/  @!P3 DADD R6, R6, -R6 ;  /* 0x000000000606b229 */ /* 0x004fd00000000806 */
[----:B------:R-:W-:-:S08]  /*4690*/  @!P3 DADD R6, |R8|, |R6| ;  /* 0x000000000806b229 */ /* 0x000fd00000000606 */
[----:B------:R-:W-:Y:S01]  /*46a0*/  @!P3 DADD R42, R42, R6 ;  /* 0x000000002a2ab229 */ /* 0x000fe20000000006 */
[----:B------:R-:W-:-:S05]  /*46b0*/  VIADD R6, R14, 0x3 ;  /* 0x000000030e067836 */ /* 0x000fca0000000000 */
[----:B------:R-:W-:Y:S01]  /*46c0*/  ISETP.NE.OR P3, PT, R57, R6, P0 ;  /* 0x000000063900720c */ /* 0x000fe20000765670 */
[----:B----4-:R-:W-:-:S12]  /*46d0*/  @!P2 DADD R12, R4, -R12 ;  /* 0x00000000040ca229 */ /* 0x010fd8000000080c */
[----:B------:R-:W2:Y:S04]  /*46e0*/  @!P3 LDG.E.64 R8, desc[UR36][R16.64] ;  /* 0x000000241008b981 */ /* 0x000ea8000c1e1b00 */
[----:B------:R-:W2:Y:S04]  /*46f0*/  @!P3 LDG.E.64 R6, desc[UR36][R18.64] ;  /* 0x000000241206b981 */ /* 0x000ea8000c1e1b00 */
[----:B------:R-:W4:Y:S01]  /*4700*/  @!P3 LDG.E.64 R4, desc[UR36][R22.64] ;  /* 0x000000241604b981 */ /* 0x000f22000c1e1b00 */
[----:B---3--:R-:W-:-:S08]  /*4710*/  @!P2 DADD R10, R10, -R10 ;  /* 0x000000000a0aa229 */ /* 0x008fd0000000080a */
[----:B------:R-:W-:-:S08]  /*4720*/  @!P2 DADD R10, |R12|, |R10| ;  /* 0x000000000c0aa229 */ /* 0x000fd0000000060a */
[----:B------:R-:W-:Y:S01]  /*4730*/  @!P2 DADD R42, R42, R10 ;  /* 0x000000002a2aa229 */ /* 0x000fe2000000000a */
[----:B------:R-:W-:-:S04]  /*4740*/  IADD3 R10, PT, PT, R14, 0x4, RZ ;  /* 0x000000040e0a7810 */ /* 0x000fc80007ffe0ff */
[----:B------:R-:W-:-:S13]  /*4750*/  ISETP.NE.OR P2, PT, R57, R10, P0 ;  /* 0x0000000a3900720c */ /* 0x000fda0000745670 */
[----:B------:R-:W3:Y:S01]  /*4760*/  @!P2 LDG.E.64 R10, desc[UR36][R16.64] ;  /* 0x00000024100aa981 */ /* 0x000ee2000c1e1b00 */
[----:B--2---:R-:W-:-:S03]  /*4770*/  @!P3 DADD R6, R8, -R6 ;  /* 0x000000000806b229 */ /* 0x004fc60000000806 */
[----:B------:R-:W3:Y:S01]  /*4780*/  @!P2 LDG.E.64 R8, desc[UR36][R18.64] ;  /* 0x000000241208a981 */ /* 0x000ee2000c1e1b00 */
[----:B----4-:R-:W-:-:S08]  /*4790*/  @!P3 DADD R4, R4, -R4 ;  /* 0x000000000404b229 */ /* 0x010fd00000000804 */
[----:B------:R-:W-:Y:S01]  /*47a0*/  @!P3 DADD R4, |R6|, |R4| ;  /* 0x000000000604b229 */ /* 0x000fe20000000604 */
[----:B------:R-:W2:Y:S07]  /*47b0*/  @!P2 LDG.E.64 R6, desc[UR36][R22.64] ;  /* 0x000000241606a981 */ /* 0x000eae000c1e1b00 */
[----:B------:R-:W-:Y:S01]  /*47c0*/  @!P3 DADD R42, R42, R4 ;  /* 0x000000002a2ab229 */ /* 0x000fe20000000004 */
        /* <DEDUP_REMOVED lines=18> */
[----:B------:R-:W-:-:S05]  /*48f0*/  VIADD R10, R14, 0x7 ;  /* 0x000000070e0a7836 */ /* 0x000fca0000000000 */
        /* <DEDUP_REMOVED lines=8> */
[----:B------:R-:W-:-:S04]  /*4980*/  IADD3 R4, PT, PT, R14, 0x8, RZ ;  /* 0x000000080e047810 */ /* 0x000fc80007ffe0ff */
        /* <DEDUP_REMOVED lines=33> */
[----:B------:R-:W-:Y:S01]  /*4ba0*/  @!P2 DADD R6, |R8|, |R6| ;  /* 0x000000000806a229 */ /* 0x000fe20000000606 */
[----:B------:R-:W-:-:S07]  /*4bb0*/  IADD3 R8, PT, PT, R14, 0xc, RZ ;  /* 0x0000000c0e087810 */ /* 0x000fce0007ffe0ff */
[----:B------:R-:W-:Y:S01]  /*4bc0*/  @!P2 DADD R42, R42, R6 ;  /* 0x000000002a2aa229 */ /* 0x000fe20000000006 */
[----:B------:R-:W-:-:S13]  /*4bd0*/  ISETP.NE.OR P2, PT, R57, R8, P0 ;  /* 0x000000083900720c */ /* 0x000fda0000745670 */
[----:B------:R-:W2:Y:S01]  /*4be0*/  @!P2 LDG.E.64 R8, desc[UR36][R16.64] ;  /* 0x000000241008a981 */ /* 0x000ea2000c1e1b00 */
[----:B----4-:R-:W-:-:S03]  /*4bf0*/  @!P3 DADD R12, R4, -R12 ;  /* 0x00000000040cb229 */ /* 0x010fc6000000080c */
[----:B------:R-:W2:Y:S04]  /*4c00*/  @!P2 LDG.E.64 R6, desc[UR36][R18.64] ;  /* 0x000000241206a981 */ /* 0x000ea8000c1e1b00 */
[----:B------:R-:W4:Y:S01]  /*4c10*/  @!P2 LDG.E.64 R4, desc[UR36][R22.64] ;  /* 0x000000241604a981 */ /* 0x000f22000c1e1b00 */
[----:B---3--:R-:W-:-:S08]  /*4c20*/  @!P3 DADD R10, R10, -R10 ;  /* 0x000000000a0ab229 */ /* 0x008fd0000000080a */
[----:B------:R-:W-:-:S08]  /*4c30*/  @!P3 DADD R10, |R12|, |R10| ;  /* 0x000000000c0ab229 */ /* 0x000fd0000000060a */
[----:B------:R-:W-:Y:S02]  /*4c40*/  @!P3 DADD R42, R42, R10 ;  /* 0x000000002a2ab229 */ /* 0x000fe4000000000a */
[----:B--2---:R-:W-:Y:S01]  /*4c50*/  @!P2 DADD R6, R8, -R6 ;  /* 0x000000000806a229 */ /* 0x004fe20000000806 */
[----:B------:R-:W-:Y:S01]  /*4c60*/  VIADD R8, R14, 0xd ;  /* 0x0000000d0e087836 */ /* 0x000fe20000000000 */
[----:B----4-:R-:W-:-:S04]  /*4c70*/  @!P2 DADD R4, R4, -R4 ;  /* 0x000000000404a229 */ /* 0x010fc80000000804 */
[----:B------:R-:W-:-:S04]  /*4c80*/  ISETP.NE.OR P3, PT, R57, R8, P0 ;  /* 0x000000083900720c */ /* 0x000fc80000765670 */
[----:B------:R-:W-:Y:S01]  /*4c90*/  @!P2 DADD R6, |R6|, |R4| ;  /* 0x000000000606a229 */ /* 0x000fe20000000604 */
[----:B------:R-:W-:-:S08]  /*4ca0*/  VIADD R4, R14, 0xe ;  /* 0x0000000e0e047836 */ /* 0x000fd00000000000 */
[----:B------:R-:W2:Y:S01]  /*4cb0*/  @!P3 LDG.E.64 R10, desc[UR36][R16.64] ;  /* 0x00000024100ab981 */ /* 0x000ea2000c1e1b00 */
[----:B------:R-:W-:-:S03]  /*4cc0*/  @!P2 DADD R42, R42, R6 ;  /* 0x000000002a2aa229 */ /* 0x000fc60000000006 */
[----:B------:R-:W2:Y:S04]  /*4cd0*/  @!P3 LDG.E.64 R8, desc[UR36][R18.64] ;  /* 0x000000241208b981 */ /* 0x000ea8000c1e1b00 */
[----:B------:R-:W3:Y:S01]  /*4ce0*/  @!P3 LDG.E.64 R6, desc[UR36][R22.64] ;  /* 0x000000241606b981 */ /* 0x000ee2000c1e1b00 */
[----:B------:R-:W-:-:S13]  /*4cf0*/  ISETP.NE.OR P2, PT, R57, R4, P0 ;  /* 0x000000043900720c */ /* 0x000fda0000745670 */
[----:B------:R-:W4:Y:S04]  /*4d00*/  @!P2 LDG.E.64 R12, desc[UR36][R16.64] ;  /* 0x00000024100ca981 */ /* 0x000f28000c1e1b00 */
[----:B------:R-:W4:Y:S01]  /*4d10*/  @!P2 LDG.E.64 R4, desc[UR36][R18.64] ;  /* 0x000000241204a981 */ /* 0x000f22000c1e1b00 */
[----:B--2---:R-:W-:Y:S01]  /*4d20*/  @!P3 DADD R8, R10, -R8 ;  /* 0x000000000a08b229 */ /* 0x004fe20000000808 */
[----:B------:R-:W-:Y:S01]  /*4d30*/  VIADD R10, R14, 0xf ;  /* 0x0000000f0e0a7836 */ /* 0x000fe20000000000 */
[----:B---3--:R-:W-:-:S04]  /*4d40*/  @!P3 DADD R6, R6, -R6 ;  /* 0x000000000606b229 */ /* 0x008fc80000000806 */
[----:B------:R-:W-:Y:S02]  /*4d50*/  ISETP.NE.OR P0, PT, R57, R10, P0 ;  /* 0x0000000a3900720c */ /* 0x000fe40000705670 */
[----:B------:R-:W2:Y:S02]  /*4d60*/  @!P2 LDG.E.64 R10, desc[UR36][R22.64] ;  /* 0x00000024160aa981 */ /* 0x000ea4000c1e1b00 */
[----:B------:R-:W-:-:S08]  /*4d70*/  @!P3 DADD R6, |R8|, |R6| ;  /* 0x000000000806b229 */ /* 0x000fd00000000606 */
[----:B------:R-:W-:Y:S01]  /*4d80*/  @!P3 DADD R42, R42, R6 ;  /* 0x000000002a2ab229 */ /* 0x000fe20000000006 */
[----:B------:R-:W3:Y:S01]  /*4d90*/  @!P0 LDG.E.64 R8, desc[UR36][R16.64] ;  /* 0x0000002410088981 */ /* 0x000ee2000c1e1b00 */
[----:B----4-:R-:W-:-:S03]  /*4da0*/  @!P2 DADD R12, R12, -R4 ;  /* 0x000000000c0ca229 */ /* 0x010fc60000000804 */
[----:B------:R-:W3:Y:S04]  /*4db0*/  @!P0 LDG.E.64 R4, desc[UR36][R18.64] ;  /* 0x0000002412048981 */ /* 0x000ee8000c1e1b00 */
[----:B------:R-:W4:Y:S01]  /*4dc0*/  @!P0 LDG.E.64 R6, desc[UR36][R22.64] ;  /* 0x0000002416068981 */ /* 0x000f22000c1e1b00 */
[----:B------:R-:W-:Y:S01]  /*4dd0*/  IADD3 R14, PT, PT, R14, 0x10, RZ ;  /* 0x000000100e0e7810 */ /* 0x000fe20007ffe0ff */
[----:B------:R-:W-:Y:S01]  /*4de0*/  VIADD R3, R3, 0x10 ;  /* 0x0000001003037836 */ /* 0x000fe20000000000 */
[----:B--2---:R-:W-:-:S08]  /*4df0*/  @!P2 DADD R10, R10, -R10 ;  /* 0x000000000a0aa229 */ /* 0x004fd0000000080a */
[----:B------:R-:W-:Y:S02]  /*4e00*/  @!P2 DADD R10, |R12|, |R10| ;  /* 0x000000000c0aa229 */ /* 0x000fe4000000060a */
[----:B---3--:R-:W-:-:S06]  /*4e10*/  @!P0 DADD R4, R8, -R4 ;  /* 0x0000000008048229 */ /* 0x008fcc0000000804 */
[----:B------:R-:W-:Y:S02]  /*4e20*/  @!P2 DADD R42, R42, R10 ;  /* 0x000000002a2aa229 */ /* 0x000fe4000000000a */
[----:B----4-:R-:W-:Y:S01]  /*4e30*/  @!P0 DADD R6, R6, -R6 ;  /* 0x0000000006068229 */ /* 0x010fe20000000806 */
[----:B------:R-:W-:-:S07]  /*4e40*/  ISETP.NE.AND P2, PT, R14, 0x800, PT ;  /* 0x000008000e00780c */ /* 0x000fce0003f45270 */
[----:B------:R-:W-:-:S08]  /*4e50*/  @!P0 DADD R4, |R4|, |R6| ;  /* 0x0000000004048229 */ /* 0x000fd00000000606 */
[----:B------:R-:W-:Y:S01]  /*4e60*/  @!P0 DADD R42, R42, R4 ;  /* 0x000000002a2a8229 */ /* 0x000fe20000000004 */
[----:B------:R-:W-:Y:S10]  /*4e70*/  @P2 BRA `(.L_x_77) ;  /* 0xfffffff400b02947 */ /* 0x000ff4000383ffff */
[----:B------:R-:W-:Y:S05]  /*4e80*/  BSYNC.RECONVERGENT B0 ;  /* 0x0000000000007941 */ /* 0x000fea0003800200 */
.L_x_76:
[----:B------:R-:W-:-:S05]  /*4e90*/  VIADD R0, R0, 0x1 ;  /* 0x0000000100007836 */ /* 0x000fca0000000000 */
[----:B------:R-:W-:-:S13]  /*4ea0*/  ISETP.NE.AND P0, PT, R0, 0x400, PT ;  /* 0x000004000000780c */ /* 0x000fda0003f05270 */
[----:B------:R-:W-:Y:S05]  /*4eb0*/  @P0 BRA `(.L_x_78) ;  /* 0xfffffff400900947 */ /* 0x000fea000383ffff */
[----:B------:R-:W-:Y:S01]  /*4ec0*/  LOP3.LUT P0, RZ, R51, R57, RZ, 0xfc, !PT ;  /* 0x0000003933ff7212 */ /* 0x000fe2000780fcff */
[----:B------:R-:W-:Y:S05]  /*4ed0*/  WARPSYNC.ALL ;  /* 0x0000000000007948 */ /* 0x000fea0003800000 */
[----:B------:R-:W-:Y:S07]  /*4ee0*/  BAR.SYNC.DEFER_BLOCKING 0x0 ;  /* 0x0000000000007b1d */ /* 0x000fee0000010000 */
[----:B------:R-:W-:Y:S05]  /*4ef0*/  @P0 BRA `(.L_x_79) ;  /* 0x00000000002c0947 */ /* 0x000fea0003800000 */
[----:B------:R-:W-:Y:S01]  /*4f00*/  MOV R8, 0x0 ;  /* 0x0000000000087802 */ /* 0x000fe20000000f00 */
[----:B------:R-:W-:Y:S01]  /*4f10*/  VIADD R2, R2, 0x1 ;  /* 0x0000000102027836 */ /* 0x000fe20000000000 */
[----:B------:R-:W0:Y:S01]  /*4f20*/  LDCU.64 UR4, c[0x4][0x18] ;  /* 0x01000300ff0477ac */ /* 0x000e220008000a00 */
[----:B------:R-:W-:Y:S02]  /*4f30*/  IMAD.MOV.U32 R6, RZ, RZ, R45 ;  /* 0x000000ffff067224 */ /* 0x000fe400078e002d */
[----:B------:R-:W-:Y:S01]  /*4f40*/  IMAD.MOV.U32 R7, RZ, RZ, R44 ;  /* 0x000000ffff077224 */ /* 0x000fe200078e002c */
[----:B------:R1:W-:Y:S01]  /*4f50*/  STL [R1], R2 ;  /* 0x0000000201007387 */ /* 0x0003e20000100800 */
[----:B------:R-:W2:Y:S01]  /*4f60*/  LDC.64 R8, c[0x4][R8] ;  /* 0x0100000008087b82 */ /* 0x000ea20000000a00 */
[----:B0-----:R-:W-:Y:S01]  /*4f70*/  MOV R4, UR4 ;  /* 0x0000000400047c02 */ /* 0x001fe20008000f00 */
[----:B-1----:R-:W-:-:S07]  /*4f80*/  IMAD.U32 R5, RZ, RZ, UR5 ;  /* 0x00000005ff057e24 */ /* 0x002fce000f8e00ff */
[----:B------:R-:W-:-:S07]  /*4f90*/  LEPC R20, `(.L_x_79) ;  /* 0x000000001014794e */ /* 0x000fce0000000000 */
[----:B--2---:R-:W-:Y:S05]  /*4fa0*/  CALL.ABS.NOINC R8 ;  /* 0x0000000008007343 */ /* 0x004fea0003c00000 */
.L_x_79:
[----:B------:R-:W-:Y:S01]  /*4fb0*/  DMUL R42, R42, 2.384185791015625e-07 ;  /* 0x3e9000002a2a7828 */ /* 0x000fe20000000000 */
[----:B------:R-:W-:Y:S01]  /*4fc0*/  UMOV UR4, 0x88e368f1 ;  /* 0x88e368f100047882 */ /* 0x000fe20000000000 */
[----:B------:R-:W-:Y:S01]  /*4fd0*/  UMOV UR5, 0x3ee4f8b5 ;  /* 0x3ee4f8b500057882 */ /* 0x000fe20000000000 */
[----:B------:R-:W0:Y:S05]  /*4fe0*/  LDC.64 R6, c[0x0][0x380] ;  /* 0x0000e000ff067b82 */ /* 0x000e2a0000000a00 */
[----:B------:R-:W-:Y:S01]  /*4ff0*/  DSETP.GEU.AND P0, PT, R42, UR4, PT ;  /* 0x000000042a007e2a */ /* 0x000fe2000bf0e000 */
[----:B------:R-:W-:Y:S05]  /*5000*/  WARPSYNC.ALL ;  /* 0x0000000000007948 */ /* 0x000fea0003800000 */
[----:B------:R-:W-:Y:S01]  /*5010*/  BAR.SYNC.DEFER_BLOCKING 0x0 ;  /* 0x0000000000007b1d */ /* 0x000fe20000010000 */
[----:B------:R-:W-:-:S07]  /*5020*/  IMAD.WIDE.U32 R8, R57, 0x8, R24 ;  /* 0x0000000839087825 */ /* 0x000fce00078e0018 */
[----:B------:R-:W1:Y:S01]  /*5030*/  LDC.64 R10, c[0x0][0x388] ;  /* 0x0000e200ff0a7b82 */ /* 0x000e620000000a00 */
[----:B------:R-:W2:Y:S01]  /*5040*/  LDG.E.64 R4, desc[UR36][R28.64] ;  /* 0x000000241c047981 */ /* 0x000ea2000c1e1b00 */
[----:B0-----:R-:W-:-:S04]  /*5050*/  IMAD.WIDE R6, R51, 0x4000, R6 ;  /* 0x0000400033067825 */ /* 0x001fc800078e0206 */
[----:B------:R-:W-:-:S05]  /*5060*/  IMAD.WIDE.U32 R6, R57, 0x8, R6 ;  /* 0x0000000839067825 */ /* 0x000fca00078e0006 */
[----:B--2---:R0:W-:Y:S04]  /*5070*/  STG.E.64 desc[UR36][R6.64], R4 ;  /* 0x0000000406007986 */ /* 0x0041e8000c101b24 */
[----:B------:R-:W2:Y:S01]  /*5080*/  LDG.E.64 R8, desc[UR36][R8.64] ;  /* 0x0000002408087981 */ /* 0x000ea2000c1e1b00 */
[----:B-1----:R-:W-:-:S04]  /*5090*/  IMAD.WIDE R10, R51, 0x4000, R10 ;  /* 0x00004000330a7825 */ /* 0x002fc800078e020a */
[----:B------:R-:W-:-:S05]  /*50a0*/  IMAD.WIDE.U32 R10, R57, 0x8, R10 ;  /* 0x00000008390a7825 */ /* 0x000fca00078e000a */
[----:B--2---:R0:W-:Y:S01]  /*50b0*/  STG.E.64 desc[UR36][R10.64], R8 ;  /* 0x000000080a007986 */ /* 0x0041e2000c101b24 */
[----:B------:R-:W-:Y:S05]  /*50c0*/  @P0 BRA `(.L_x_80) ;  /* 0xffffffb800240947 */ /* 0x000fea000383ffff */
[----:B------:R-:W-:Y:S05]  /*50d0*/  EXIT ;  /* 0x000000000000794d */ /* 0x000fea0003800000 */
        .weak           $__internal_0_$__cuda_sm20_div_rn_f64_full
        .type           $__internal_0_$__cuda_sm20_div_rn_f64_full,@function
        .size           $__internal_0_$__cuda_sm20_div_rn_f64_full,(.L_x_87 - $__internal_0_$__cuda_sm20_div_rn_f64_full)
$__internal_0_$__cuda_sm20_div_rn_f64_full:
[----:B------:R-:W-:Y:S01]  /*50e0*/  IMAD.MOV.U32 R5, RZ, RZ, R9 ;  /* 0x000000ffff057224 */ /* 0x000fe200078e0009 */
[C---:B------:R-:W-:Y:S01]  /*50f0*/  FSETP.GEU.AND P0, PT, |R7|.reuse, 1.469367938527859385e-39, PT ;  /* 0x001000000700780b */ /* 0x040fe20003f0e200 */
[----:B------:R-:W-:Y:S01]  /*5100*/  IMAD.MOV.U32 R42, RZ, RZ, 0x1ca00000 ;  /* 0x1ca00000ff2a7424 */ /* 0x000fe200078e00ff */
[----:B------:R-:W-:Y:S01]  /*5110*/  LOP3.LUT R20, R7, 0x800fffff, RZ, 0xc0, !PT ;  /* 0x800fffff07147812 */ /* 0x000fe200078ec0ff */
[----:B------:R-:W-:Y:S01]  /*5120*/  IMAD.MOV.U32 R10, RZ, RZ, 0x1 ;  /* 0x00000001ff0a7424 */ /* 0x000fe200078e00ff */
[C---:B------:R-:W-:Y:S01]  /*5130*/  FSETP.GEU.AND P1, PT, |R5|.reuse, 1.469367938527859385e-39, PT ;  /* 0x001000000500780b */ /* 0x040fe20003f2e200 */
[----:B------:R-:W-:Y:S01]  /*5140*/  BSSY.RECONVERGENT B0, `(.L_x_81) ;  /* 0x0000053000007945 */ /* 0x000fe20003800200 */
[----:B------:R-:W-:Y:S02]  /*5150*/  MOV R4, R8 ;  /* 0x0000000800047202 */ /* 0x000fe40000000f00 */
[----:B------:R-:W-:Y:S01]  /*5160*/  LOP3.LUT R21, R20, 0x3ff00000, RZ, 0xfc, !PT ;  /* 0x3ff0000014157812 */ /* 0x000fe200078efcff */
[----:B------:R-:W-:Y:S01]  /*5170*/  IMAD.MOV.U32 R20, RZ, RZ, R6 ;  /* 0x000000ffff147224 */ /* 0x000fe200078e0006 */
[----:B------:R-:W-:-:S02]  /*5180*/  LOP3.LUT R3, R5, 0x7ff00000, RZ, 0xc0, !PT ;  /* 0x7ff0000005037812 */ /* 0x000fc400078ec0ff */
[----:B------:R-:W-:Y:S01]  /*5190*/  LOP3.LUT R56, R7, 0x7ff00000, RZ, 0xc0, !PT ;  /* 0x7ff0000007387812 */ /* 0x000fe200078ec0ff */
[----:B------:R-:W-:Y:S01]  /*51a0*/  @!P0 DMUL R20, R6, 8.98846567431157953865e+307 ;  /* 0x7fe0000006148828 */ /* 0x000fe20000000000 */
[----:B------:R-:W-:-:S03]  /*51b0*/  MOV R14, R4 ;  /* 0x00000004000e7202 */ /* 0x000fc60000000f00 */
[----:B------:R-:W-:Y:S02]  /*51c0*/  @!P1 LOP3.LUT R8, R7, 0x7ff00000, RZ, 0xc0, !PT ;  /* 0x7ff0000007089812 */ /* 0x000fe400078ec0ff */
[----:B------:R-:W0:Y:S02]  /*51d0*/  MUFU.RCP64H R11, R21 ;  /* 0x00000015000b7308 */ /* 0x000e240000001800 */
[----:B------:R-:W-:Y:S01]  /*51e0*/  @!P1 ISETP.GE.U32.AND P2, PT, R3, R8, PT ;  /* 0x000000080300920c */ /* 0x000fe20003f46070 */
[----:B------:R-:W-:-:S03]  /*51f0*/  @!P1 IMAD.MOV.U32 R8, RZ, RZ, RZ ;  /* 0x000000ffff089224 */ /* 0x000fc600078e00ff */
[C---:B------:R-:W-:Y:S02]  /*5200*/  @!P1 SEL R9, R42.reuse, 0x63400000, !P2 ;  /* 0x634000002a099807 */ /* 0x040fe40005000000 */
[----:B------:R-:W-:Y:S02]  /*5210*/  ISETP.GE.U32.AND P2, PT, R3, R56, PT ;  /* 0x000000380300720c */ /* 0x000fe40003f46070 */
[--C-:B------:R-:W-:Y:S02]  /*5220*/  @!P1 LOP3.LUT R9, R9, 0x80000000, R5.reuse, 0xf8, !PT ;  /* 0x8000000009099812 */ /* 0x100fe400078ef805 */
[----:B------:R-:W-:Y:S02]  /*5230*/  SEL R15, R42, 0x63400000, !P2 ;  /* 0x634000002a0f7807 */ /* 0x000fe40005000000 */
[----:B------:R-:W-:Y:S02]  /*5240*/  @!P1 LOP3.LUT R9, R9, 0x100000, RZ, 0xfc, !PT ;  /* 0x0010000009099812 */ /* 0x000fe400078efcff */
[----:B------:R-:W-:-:S02]  /*5250*/  LOP3.LUT R15, R15, 0x800fffff, R5, 0xf8, !PT ;  /* 0x800fffff0f0f7812 */ /* 0x000fc400078ef805 */
[----:B------:R-:W-:-:S04]  /*5260*/  @!P0 LOP3.LUT R56, R21, 0x7ff00000, RZ, 0xc0, !PT ;  /* 0x7ff0000015388812 */ /* 0x000fc800078ec0ff */
[----:B------:R-:W-:Y:S02]  /*5270*/  @!P1 DFMA R14, R14, 2, -R8 ;  /* 0x400000000e0e982b */ /* 0x000fe40000000808 */
[----:B0-----:R-:W-:-:S08]  /*5280*/  DFMA R8, R10, -R20, 1 ;  /* 0x3ff000000a08742b */ /* 0x001fd00000000814 */
[----:B------:R-:W-:-:S08]  /*5290*/  DFMA R8, R8, R8, R8 ;  /* 0x000000080808722b */ /* 0x000fd00000000008 */
[----:B------:R-:W-:-:S08]  /*52a0*/  DFMA R8, R10, R8, R10 ;  /* 0x000000080a08722b */ /* 0x000fd0000000000a */
[----:B------:R-:W-:-:S08]  /*52b0*/  DFMA R12, R8, -R20, 1 ;  /* 0x3ff00000080c742b */ /* 0x000fd00000000814 */
[----:B------:R-:W-:-:S08]  /*52c0*/  DFMA R12, R8, R12, R8 ;  /* 0x0000000c080c722b */ /* 0x000fd00000000008 */
[----:B------:R-:W-:-:S08]  /*52d0*/  DMUL R8, R12, R14 ;  /* 0x0000000e0c087228 */ /* 0x000fd00000000000 */
[----:B------:R-:W-:-:S08]  /*52e0*/  DFMA R10, R8, -R20, R14 ;  /* 0x80000014080a722b */ /* 0x000fd0000000000e */
[----:B------:R-:W-:Y:S01]  /*52f0*/  DFMA R10, R12, R10, R8 ;  /* 0x0000000a0c0a722b */ /* 0x000fe20000000008 */
[----:B------:R-:W-:Y:S01]  /*5300*/  IMAD.MOV.U32 R13, RZ, RZ, R3 ;  /* 0x000000ffff0d7224 */ /* 0x000fe200078e0003 */
[----:B------:R-:W-:-:S04]  /*5310*/  @!P1 LOP3.LUT R13, R15, 0x7ff00000, RZ, 0xc0, !PT ;  /* 0x7ff000000f0d9812 */ /* 0x000fc800078ec0ff */
[----:B------:R-:W-:-:S04]  /*5320*/  IADD3 R8, PT, PT, R13, -0x1, RZ ;  /* 0xffffffff0d087810 */ /* 0x000fc80007ffe0ff */
[----:B------:R-:W-:Y:S01]  /*5330*/  ISETP.GT.U32.AND P0, PT, R8, 0x7feffffe, PT ;  /* 0x7feffffe0800780c */ /* 0x000fe20003f04070 */
[----:B------:R-:W-:-:S05]  /*5340*/  VIADD R8, R56, 0xffffffff ;  /* 0xffffffff38087836 */ /* 0x000fca0000000000 */
[----:B------:R-:W-:-:S13]  /*5350*/  ISETP.GT.U32.OR P0, PT, R8, 0x7feffffe, P0 ;  /* 0x7feffffe0800780c */ /* 0x000fda0000704470 */
[----:B------:R-:W-:Y:S05]  /*5360*/  @P0 BRA `(.L_x_82) ;  /* 0x00000000006c0947 */ /* 0x000fea0003800000 */
[----:B------:R-:W-:-:S04]  /*5370*/  LOP3.LUT R4, R7, 0x7ff00000, RZ, 0xc0, !PT ;  /* 0x7ff0000007047812 */ /* 0x000fc800078ec0ff */
[CC--:B------:R-:W-:Y:S02]  /*5380*/  ISETP.GE.U32.AND P0, PT, R3.reuse, R4.reuse, PT ;  /* 0x000000040300720c */ /* 0x0c0fe40003f06070 */
[----:B------:R-:W-:Y:S01]  /*5390*/  VIADDMNMX R3, R3, -R4, 0xb9600000, !PT ;  /* 0xb960000003037446 */ /* 0x000fe20007800904 */
[----:B------:R-:W-:Y:S01]  /*53a0*/  IMAD.MOV.U32 R4, RZ, RZ, RZ ;  /* 0x000000ffff047224 */ /* 0x000fe200078e00ff */
[----:B------:R-:W-:Y:S02]  /*53b0*/  SEL R42, R42, 0x63400000, !P0 ;  /* 0x634000002a2a7807 */ /* 0x000fe40004000000 */
[----:B------:R-:W-:-:S05]  /*53c0*/  VIMNMX R3, PT, PT, R3, 0x46a00000, PT ;  /* 0x46a0000003037848 */ /* 0x000fca0003fe0100 */
[----:B------:R-:W-:-:S05]  /*53d0*/  IMAD.IADD R3, R3, 0x1, -R42 ;  /* 0x0000000103037824 */ /* 0x000fca00078e0a2a */
[----:B------:R-:W-:-:S06]  /*53e0*/  IADD3 R5, PT, PT, R3, 0x7fe00000, RZ ;  /* 0x7fe0000003057810 */ /* 0x000fcc0007ffe0ff */
[----:B------:R-:W-:-:S10]  /*53f0*/  DMUL R8, R10, R4 ;  /* 0x000000040a087228 */ /* 0x000fd40000000000 */
[----:B------:R-:W-:-:S13]  /*5400*/  FSETP.GTU.AND P0, PT, |R9|, 1.469367938527859385e-39, PT ;  /* 0x001000000900780b */ /* 0x000fda0003f0c200 */
[----:B------:R-:W-:Y:S05]  /*5410*/  @P0 BRA `(.L_x_83) ;  /* 0x0000000000940947 */ /* 0x000fea0003800000 */
[----:B------:R-:W-:Y:S01]  /*5420*/  DFMA R14, R10, -R20, R14 ;  /* 0x800000140a0e722b */ /* 0x000fe2000000000e */
[----:B------:R-:W-:-:S09]  /*5430*/  IMAD.MOV.U32 R6, RZ, RZ, RZ ;  /* 0x000000ffff067224 */ /* 0x000fd200078e00ff */
[C---:B------:R-:W-:Y:S02]  /*5440*/  FSETP.NEU.AND P0, PT, R15.reuse, RZ, PT ;  /* 0x000000ff0f00720b */ /* 0x040fe40003f0d000 */
[----:B------:R-:W-:-:S04]  /*5450*/  LOP3.LUT R13, R15, 0x80000000, R7, 0x48, !PT ;  /* 0x800000000f0d7812 */ /* 0x000fc800078e4807 */
[----:B------:R-:W-:-:S07]  /*5460*/  LOP3.LUT R7, R13, R5, RZ, 0xfc, !PT ;  /* 0x000000050d077212 */ /* 0x000fce00078efcff */
[----:B------:R-:W-:Y:S05]  /*5470*/  @!P0 BRA `(.L_x_83) ;  /* 0x00000000007c8947 */ /* 0x000fea0003800000 */
[C---:B------:R-:W-:Y:S01]  /*5480*/  IADD3 R5, PT, PT, -R3.reuse, RZ, RZ ;  /* 0x000000ff03057210 */ /* 0x040fe20007ffe1ff */
[----:B------:R-:W-:Y:S01]  /*5490*/  IMAD.MOV.U32 R4, RZ, RZ, RZ ;  /* 0x000000ffff047224 */ /* 0x000fe200078e00ff */
[----:B------:R-:W-:Y:S01]  /*54a0*/  DMUL.RP R6, R10, R6 ;  /* 0x000000060a067228 */ /* 0x000fe20000008000 */
[----:B------:R-:W-:-:S04]  /*54b0*/  IADD3 R3, PT, PT, -R3, -0x43300000, RZ ;  /* 0xbcd0000003037810 */ /* 0x000fc80007ffe1ff */
[----:B------:R-:W-:-:S05]  /*54c0*/  DFMA R4, R8, -R4, R10 ;  /* 0x800000040804722b */ /* 0x000fca000000000a */
[----:B------:R-:W-:-:S05]  /*54d0*/  LOP3.LUT R13, R7, R13, RZ, 0x3c, !PT ;  /* 0x0000000d070d7212 */ /* 0x000fca00078e3cff */
[----:B------:R-:W-:-:S04]  /*54e0*/  FSETP.NEU.AND P0, PT, |R5|, R3, PT ;  /* 0x000000030500720b */ /* 0x000fc80003f0d200 */
[----:B------:R-:W-:Y:S02]  /*54f0*/  FSEL R8, R6, R8, !P0 ;  /* 0x0000000806087208 */ /* 0x000fe40004000000 */
[----:B------:R-:W-:Y:S01]  /*5500*/  FSEL R9, R13, R9, !P0 ;  /* 0x000000090d097208 */ /* 0x000fe20004000000 */
[----:B------:R-:W-:Y:S06]  /*5510*/  BRA `(.L_x_83) ;  /* 0x0000000000547947 */ /* 0x000fec0003800000 */
.L_x_82:
[----:B------:R-:W-:-:S14]  /*5520*/  DSETP.NAN.AND P0, PT, R4, R4, PT ;  /* 0x000000040400722a */ /* 0x000fdc0003f08000 */
[----:B------:R-:W-:Y:S05]  /*5530*/  @P0 BRA `(.L_x_84) ;  /* 0x0000000000440947 */ /* 0x000fea0003800000 */
[----:B------:R-:W-:-:S14]  /*5540*/  DSETP.NAN.AND P0, PT, R6, R6, PT ;  /* 0x000000060600722a */ /* 0x000fdc0003f08000 */
[----:B------:R-:W-:Y:S05]  /*5550*/  @P0 BRA `(.L_x_85) ;  /* 0x0000000000300947 */ /* 0x000fea0003800000 */
[----:B------:R-:W-:Y:S01]  /*5560*/  ISETP.NE.AND P0, PT, R13, R56, PT ;  /* 0x000000380d00720c */ /* 0x000fe20003f05270 */
[----:B------:R-:W-:Y:S01]  /*5570*/  IMAD.MOV.U32 R8, RZ, RZ, 0x0 ;  /* 0x00000000ff087424 */ /* 0x000fe200078e00ff */
[----:B------:R-:W-:-:S11]  /*5580*/  MOV R9, 0xfff80000 ;  /* 0xfff8000000097802 */ /* 0x000fd60000000f00 */
[----:B------:R-:W-:Y:S05]  /*5590*/  @!P0 BRA `(.L_x_83) ;  /* 0x0000000000348947 */ /* 0x000fea0003800000 */
[----:B------:R-:W-:Y:S02]  /*55a0*/  ISETP.NE.AND P0, PT, R13, 0x7ff00000, PT ;  /* 0x7ff000000d00780c */ /* 0x000fe40003f05270 */
[----:B------:R-:W-:Y:S02]  /*55b0*/  LOP3.LUT R9, R5, 0x80000000, R7, 0x48, !PT ;  /* 0x8000000005097812 */ /* 0x000fe400078e4807 */
[----:B------:R-:W-:-:S13]  /*55c0*/  ISETP.EQ.OR P0, PT, R56, RZ, !P0 ;  /* 0x000000ff3800720c */ /* 0x000fda0004702670 */
[----:B------:R-:W-:Y:S01]  /*55d0*/  @P0 LOP3.LUT R3, R9, 0x7ff00000, RZ, 0xfc, !PT ;  /* 0x7ff0000009030812 */ /* 0x000fe200078efcff */
[----:B------:R-:W-:Y:S02]  /*55e0*/  @!P0 IMAD.MOV.U32 R8, RZ, RZ, RZ ;  /* 0x000000ffff088224 */ /* 0x000fe400078e00ff */
[----:B------:R-:W-:Y:S01]  /*55f0*/  @P0 IMAD.MOV.U32 R8, RZ, RZ, RZ ;  /* 0x000000ffff080224 */ /* 0x000fe200078e00ff */
[----:B------:R-:W-:Y:S01]  /*5600*/  @P0 MOV R9, R3 ;  /* 0x0000000300090202 */ /* 0x000fe20000000f00 */
[----:B------:R-:W-:Y:S06]  /*5610*/  BRA `(.L_x_83) ;  /* 0x0000000000147947 */ /* 0x000fec0003800000 */
.L_x_85:
[----:B------:R-:W-:Y:S01]  /*5620*/  LOP3.LUT R9, R7, 0x80000, RZ, 0xfc, !PT ;  /* 0x0008000007097812 */ /* 0x000fe200078efcff */
[----:B------:R-:W-:Y:S01]  /*5630*/  IMAD.MOV.U32 R8, RZ, RZ, R6 ;  /* 0x000000ffff087224 */ /* 0x000fe200078e0006 */
[----:B------:R-:W-:Y:S06]  /*5640*/  BRA `(.L_x_83) ;  /* 0x0000000000087947 */ /* 0x000fec0003800000 */
.L_x_84:
[----:B------:R-:W-:Y:S01]  /*5650*/  LOP3.LUT R9, R5, 0x80000, RZ, 0xfc, !PT ;  /* 0x0008000005097812 */ /* 0x000fe200078efcff */
[----:B------:R-:W-:-:S07]  /*5660*/  IMAD.MOV.U32 R8, RZ, RZ, R4 ;  /* 0x000000ffff087224 */ /* 0x000fce00078e0004 */
.L_x_83:
[----:B------:R-:W-:Y:S05]  /*5670*/  BSYNC.RECONVERGENT B0 ;  /* 0x0000000000007941 */ /* 0x000fea0003800200 */
.L_x_81:
[----:B------:R-:W-:Y:S01]  /*5680*/  MOV R4, R0 ;  /* 0x0000000000047202 */ /* 0x000fe20000000f00 */
[----:B------:R-:W-:-:S04]  /*5690*/  IMAD.MOV.U32 R5, RZ, RZ, 0x0 ;  /* 0x00000000ff057424 */ /* 0x000fc800078e00ff */
[----:B------:R-:W-:Y:S05]  /*56a0*/  RET.REL.NODEC R4 `(_Z14gaussSeidel_RBPA2048_dS0_S0_S0_) ;  /* 0xffffffa804547950 */ /* 0x000fea0003c3ffff */
.L_x_86:
[----:B------:R-:W-:-:S00]  /*56b0*/  BRA `(.L_x_86) ;  /* 0xfffffffc00fc7947 */ /* 0x000fc0000383ffff */
[----:B------:R-:W-:-:S00]  /*56c0*/  NOP ;  /* 0x0000000000007918 */ /* 0x000fc00000000000 */
        /* <DEDUP_REMOVED lines=11> */
.L_x_87:


//--------------------- .nv.global.init           --------------------------
	.section	.nv.global.init,"aw",@progbits
.nv.global.init:
	.type		$str,@object
	.size		$str,($str$1 - $str)
$str:
        /*0000*/ 	.byte	0x54, 0x68, 0x69, 0x73, 0x20, 0x48, 0x61, 0x70, 0x70, 0x65, 0x6e, 0x65, 0x64, 0x21, 0x00
	.type		$str$1,@object
	.size		$str$1,(.L_2 - $str$1)
$str$1:
        /*000f*/ 	.byte	0x49, 0x74, 0x65, 0x72, 0x61, 0x74, 0x69, 0x6f, 0x6e, 0x3a, 0x20, 0x25, 0x2e, 0x66, 0x2e, 0x0a
        /*001f*/ 	.byte	0x00
.L_2:


//--------------------- .nv.shared.reserved.0     --------------------------
	.section	.nv.shared.reserved.0,"aw",@nobits
	.weak		__nv_reservedSMEM_offset_0_alias
	.size		__nv_reservedSMEM_offset_0_alias, 0, 64
	.other		__nv_reservedSMEM_offset_0_alias,@"STO_CUDA_RESERVED_SHARED STV_DEFAULT"
__nv_reservedSMEM_offset_0_alias:
	.zero		0
	.zero		64


//--------------------- .nv.constant0._Z14gaussSeidel_RBPA2048_dS0_S0_S0_ --------------------------
	.section	.nv.constant0._Z14gaussSeidel_RBPA2048_dS0_S0_S0_,"a",@progbits
	.sectionflags	@""
	.align	4
.nv.constant0._Z14gaussSeidel_RBPA2048_dS0_S0_S0_:
	.zero		928


//--------------------- SYMBOLS --------------------------

	.type		.nv.reservedSmem.offset0,@object
	.size		.nv.reservedSmem.offset0,0x4
	.type		vprintf,@function
	.type		malloc,@function
